//
// Generated by NVIDIA NVVM Compiler
//
// Compiler Build ID: CL-36424714
// Cuda compilation tools, release 13.0, V13.0.88
// Based on NVVM 20.0.0
//

.version 9.0
.target sm_100
.address_size 64

	// .globl	_Z3mapIiiXadL_Z6squareRiiEEEvPT_PT0_
.global .align 8 .u64 data;

.visible .entry _Z3mapIiiXadL_Z6squareRiiEEEvPT_PT0_(
	.param .u64 .ptr .align 1 _Z3mapIiiXadL_Z6squareRiiEEEvPT_PT0__param_0,
	.param .u64 .ptr .align 1 _Z3mapIiiXadL_Z6squareRiiEEEvPT_PT0__param_1
)
{
	.reg .b32 	%r<7>;
	.reg .b64 	%rd<8>;

	ld.param.u64 	%rd1, [_Z3mapIiiXadL_Z6squareRiiEEEvPT_PT0__param_0];
	ld.param.u64 	%rd2, [_Z3mapIiiXadL_Z6squareRiiEEEvPT_PT0__param_1];
	cvta.to.global.u64 	%rd3, %rd2;
	cvta.to.global.u64 	%rd4, %rd1;
	mov.u32 	%r1, %ctaid.x;
	mov.u32 	%r2, %ntid.x;
	mov.u32 	%r3, %tid.x;
	mad.lo.s32 	%r4, %r1, %r2, %r3;
	mul.wide.s32 	%rd5, %r4, 4;
	add.s64 	%rd6, %rd3, %rd5;
	add.s64 	%rd7, %rd4, %rd5;
	ld.global.u32 	%r5, [%rd7];
	mul.lo.s32 	%r6, %r5, %r5;
	st.global.u32 	[%rd6], %r6;
	ret;

}
	// .globl	_Z12reduceBinaryIiXadL_Z3sumRiiiEEEvPT_S2_j
.visible .entry _Z12reduceBinaryIiXadL_Z3sumRiiiEEEvPT_S2_j(
	.param .u64 .ptr .align 1 _Z12reduceBinaryIiXadL_Z3sumRiiiEEEvPT_S2_j_param_0,
	.param .u64 .ptr .align 1 _Z12reduceBinaryIiXadL_Z3sumRiiiEEEvPT_S2_j_param_1,
	.param .u32 _Z12reduceBinaryIiXadL_Z3sumRiiiEEEvPT_S2_j_param_2
)
{
	.reg .pred 	%p<4>;
	.reg .b32 	%r<18>;
	.reg .b64 	%rd<10>;

	ld.param.u64 	%rd3, [_Z12reduceBinaryIiXadL_Z3sumRiiiEEEvPT_S2_j_param_0];
	ld.param.u64 	%rd4, [_Z12reduceBinaryIiXadL_Z3sumRiiiEEEvPT_S2_j_param_1];
	ld.param.u32 	%r4, [_Z12reduceBinaryIiXadL_Z3sumRiiiEEEvPT_S2_j_param_2];
	cvta.to.global.u64 	%rd1, %rd4;
	cvta.to.global.u64 	%rd5, %rd3;
	mov.u32 	%r5, %ctaid.x;
	mov.u32 	%r6, %ntid.x;
	mov.u32 	%r7, %tid.x;
	mad.lo.s32 	%r1, %r5, %r6, %r7;
	mul.wide.s32 	%rd6, %r1, 4;
	add.s64 	%rd7, %rd5, %rd6;
	ld.global.u32 	%r8, [%rd7];
	add.s64 	%rd2, %rd1, %rd6;
	st.global.u32 	[%rd2], %r8;
	bar.sync 	0;
	setp.lt.u32 	%p1, %r4, 2;
	@%p1 bra 	$L__BB1_5;
	mov.b32 	%r17, 2;
$L__BB1_2:
	add.s32 	%r10, %r17, -1;
	and.b32  	%r11, %r10, %r1;
	setp.ne.s32 	%p2, %r11, 0;
	@%p2 bra 	$L__BB1_4;
	ld.global.u32 	%r12, [%rd2];
	shr.u32 	%r13, %r17, 1;
	add.s32 	%r14, %r13, %r1;
	mul.wide.u32 	%rd8, %r14, 4;
	add.s64 	%rd9, %rd1, %rd8;
	ld.global.u32 	%r15, [%rd9];
	add.s32 	%r16, %r15, %r12;
	st.global.u32 	[%rd2], %r16;
$L__BB1_4:
	bar.sync 	0;
	shl.b32 	%r17, %r17, 1;
	setp.le.u32 	%p3, %r17, %r4;
	@%p3 bra 	$L__BB1_2;
$L__BB1_5:
	ret;

}
	// .globl	_Z13reduceFoldingIiXadL_Z3sumRiiiEEEvPT_S2_j
.visible .entry _Z13reduceFoldingIiXadL_Z3sumRiiiEEEvPT_S2_j(
	.param .u64 .ptr .align 1 _Z13reduceFoldingIiXadL_Z3sumRiiiEEEvPT_S2_j_param_0,
	.param .u64 .ptr .align 1 _Z13reduceFoldingIiXadL_Z3sumRiiiEEEvPT_S2_j_param_1,
	.param .u32 _Z13reduceFoldingIiXadL_Z3sumRiiiEEEvPT_S2_j_param_2
)
{
	.reg .pred 	%p<4>;
	.reg .b32 	%r<14>;
	.reg .b64 	%rd<12>;

	ld.param.u64 	%rd3, [_Z13reduceFoldingIiXadL_Z3sumRiiiEEEvPT_S2_j_param_0];
	ld.param.u64 	%rd4, [_Z13reduceFoldingIiXadL_Z3sumRiiiEEEvPT_S2_j_param_1];
	ld.param.u32 	%r13, [_Z13reduceFoldingIiXadL_Z3sumRiiiEEEvPT_S2_j_param_2];
	cvta.to.global.u64 	%rd1, %rd4;
	cvta.to.global.u64 	%rd5, %rd3;
	mov.u32 	%r5, %ctaid.x;
	mov.u32 	%r6, %ntid.x;
	mov.u32 	%r7, %tid.x;
	mad.lo.s32 	%r1, %r5, %r6, %r7;
	mul.wide.s32 	%rd6, %r1, 4;
	add.s64 	%rd7, %rd5, %rd6;
	ld.global.u32 	%r8, [%rd7];
	add.s64 	%rd8, %rd1, %rd6;
	st.global.u32 	[%rd8], %r8;
	bar.sync 	0;
	setp.lt.u32 	%p1, %r13, 2;
	@%p1 bra 	$L__BB2_5;
	mul.wide.u32 	%rd9, %r1, 4;
	add.s64 	%rd2, %rd1, %rd9;
$L__BB2_2:
	shr.u32 	%r3, %r13, 1;
	setp.ge.u32 	%p2, %r1, %r3;
	@%p2 bra 	$L__BB2_4;
	ld.global.u32 	%r9, [%rd2];
	add.s32 	%r10, %r3, %r1;
	mul.wide.u32 	%rd10, %r10, 4;
	add.s64 	%rd11, %rd1, %rd10;
	ld.global.u32 	%r11, [%rd11];
	add.s32 	%r12, %r11, %r9;
	st.global.u32 	[%rd2], %r12;
$L__BB2_4:
	bar.sync 	0;
	setp.gt.u32 	%p3, %r13, 3;
	mov.u32 	%r13, %r3;
	@%p3 bra 	$L__BB2_2;
$L__BB2_5:
	ret;

}
	// .globl	_Z8scanNaivIiXadL_Z3sumRiiiEEEvPT_S2_j
.visible .entry _Z8scanNaivIiXadL_Z3sumRiiiEEEvPT_S2_j(
	.param .u64 .ptr .align 1 _Z8scanNaivIiXadL_Z3sumRiiiEEEvPT_S2_j_param_0,
	.param .u64 .ptr .align 1 _Z8scanNaivIiXadL_Z3sumRiiiEEEvPT_S2_j_param_1,
	.param .u32 _Z8scanNaivIiXadL_Z3sumRiiiEEEvPT_S2_j_param_2
)
{
	.reg .pred 	%p<4>;
	.reg .b32 	%r<15>;
	.reg .b64 	%rd<10>;

	ld.param.u64 	%rd3, [_Z8scanNaivIiXadL_Z3sumRiiiEEEvPT_S2_j_param_0];
	ld.param.u64 	%rd4, [_Z8scanNaivIiXadL_Z3sumRiiiEEEvPT_S2_j_param_1];
	ld.param.u32 	%r4, [_Z8scanNaivIiXadL_Z3sumRiiiEEEvPT_S2_j_param_2];
	cvta.to.global.u64 	%rd1, %rd4;
	cvta.to.global.u64 	%rd5, %rd3;
	mov.u32 	%r5, %ctaid.x;
	mov.u32 	%r6, %ntid.x;
	mov.u32 	%r7, %tid.x;
	mad.lo.s32 	%r1, %r5, %r6, %r7;
	mul.wide.s32 	%rd6, %r1, 4;
	add.s64 	%rd7, %rd5, %rd6;
	ld.global.u32 	%r8, [%rd7];
	add.s64 	%rd2, %rd1, %rd6;
	st.global.u32 	[%rd2], %r8;
	bar.sync 	0;
	setp.eq.s32 	%p1, %r4, 0;
	@%p1 bra 	$L__BB3_5;
	mov.b32 	%r14, 1;
$L__BB3_2:
	setp.lt.s32 	%p2, %r1, %r14;
	@%p2 bra 	$L__BB3_4;
	ld.global.u32 	%r10, [%rd2];
	sub.s32 	%r11, %r1, %r14;
	mul.wide.s32 	%rd8, %r11, 4;
	add.s64 	%rd9, %rd1, %rd8;
	ld.global.u32 	%r12, [%rd9];
	add.s32 	%r13, %r12, %r10;
	st.global.u32 	[%rd2], %r13;
$L__BB3_4:
	bar.sync 	0;
	shl.b32 	%r14, %r14, 1;
	setp.le.u32 	%p3, %r14, %r4;
	@%p3 bra 	$L__BB3_2;
$L__BB3_5:
	ret;

}
	// .globl	_Z10scanBinaryIiXadL_Z3sumRiiiEEEvPT_S2_j
.visible .entry _Z10scanBinaryIiXadL_Z3sumRiiiEEEvPT_S2_j(
	.param .u64 .ptr .align 1 _Z10scanBinaryIiXadL_Z3sumRiiiEEEvPT_S2_j_param_0,
	.param .u64 .ptr .align 1 _Z10scanBinaryIiXadL_Z3sumRiiiEEEvPT_S2_j_param_1,
	.param .u32 _Z10scanBinaryIiXadL_Z3sumRiiiEEEvPT_S2_j_param_2
)
{
	.reg .pred 	%p<4>;
	.reg .b32 	%r<19>;
	.reg .b64 	%rd<10>;

	ld.param.u64 	%rd3, [_Z10scanBinaryIiXadL_Z3sumRiiiEEEvPT_S2_j_param_0];
	ld.param.u64 	%rd4, [_Z10scanBinaryIiXadL_Z3sumRiiiEEEvPT_S2_j_param_1];
	ld.param.u32 	%r7, [_Z10scanBinaryIiXadL_Z3sumRiiiEEEvPT_S2_j_param_2];
	cvta.to.global.u64 	%rd1, %rd4;
	cvta.to.global.u64 	%rd5, %rd3;
	mov.u32 	%r8, %ctaid.x;
	mov.u32 	%r9, %ntid.x;
	mov.u32 	%r10, %tid.x;
	mad.lo.s32 	%r1, %r8, %r9, %r10;
	mul.wide.s32 	%rd6, %r1, 4;
	add.s64 	%rd7, %rd5, %rd6;
	ld.global.u32 	%r11, [%rd7];
	add.s64 	%rd2, %rd1, %rd6;
	st.global.u32 	[%rd2], %r11;
	bar.sync 	0;
	setp.lt.u32 	%p1, %r7, 2;
	@%p1 bra 	$L__BB4_5;
	add.s32 	%r2, %r1, -1;
	mov.b32 	%r18, 2;
$L__BB4_2:
	shr.u32 	%r4, %r18, 1;
	rem.s32 	%r5, %r1, %r18;
	setp.lt.s32 	%p2, %r5, %r4;
	@%p2 bra 	$L__BB4_4;
	ld.global.u32 	%r13, [%rd2];
	add.s32 	%r14, %r2, %r4;
	sub.s32 	%r15, %r14, %r5;
	mul.wide.s32 	%rd8, %r15, 4;
	add.s64 	%rd9, %rd1, %rd8;
	ld.global.u32 	%r16, [%rd9];
	add.s32 	%r17, %r16, %r13;
	st.global.u32 	[%rd2], %r17;
$L__BB4_4:
	bar.sync 	0;
	shl.b32 	%r18, %r18, 1;
	setp.le.u32 	%p3, %r18, %r7;
	@%p3 bra 	$L__BB4_2;
$L__BB4_5:
	ret;

}
	// .globl	_Z6gatherIiEvPT_PiS1_
.visible .entry _Z6gatherIiEvPT_PiS1_(
	.param .u64 .ptr .align 1 _Z6gatherIiEvPT_PiS1__param_0,
	.param .u64 .ptr .align 1 _Z6gatherIiEvPT_PiS1__param_1,
	.param .u64 .ptr .align 1 _Z6gatherIiEvPT_PiS1__param_2
)
{
	.reg .b32 	%r<7>;
	.reg .b64 	%rd<12>;

	ld.param.u64 	%rd1, [_Z6gatherIiEvPT_PiS1__param_0];
	ld.param.u64 	%rd2, [_Z6gatherIiEvPT_PiS1__param_1];
	ld.param.u64 	%rd3, [_Z6gatherIiEvPT_PiS1__param_2];
	cvta.to.global.u64 	%rd4, %rd3;
	cvta.to.global.u64 	%rd5, %rd1;
	cvta.to.global.u64 	%rd6, %rd2;
	mov.u32 	%r1, %ctaid.x;
	mov.u32 	%r2, %ntid.x;
	mov.u32 	%r3, %tid.x;
	mad.lo.s32 	%r4, %r1, %r2, %r3;
	mul.wide.s32 	%rd7, %r4, 4;
	add.s64 	%rd8, %rd6, %rd7;
	ld.global.u32 	%r5, [%rd8];
	mul.wide.s32 	%rd9, %r5, 4;
	add.s64 	%rd10, %rd5, %rd9;
	ld.global.u32 	%r6, [%rd10];
	add.s64 	%rd11, %rd4, %rd7;
	st.global.u32 	[%rd11], %r6;
	ret;

}
	// .globl	_Z7scatterIiEvPT_PiS1_
.visible .entry _Z7scatterIiEvPT_PiS1_(
	.param .u64 .ptr .align 1 _Z7scatterIiEvPT_PiS1__param_0,
	.param .u64 .ptr .align 1 _Z7scatterIiEvPT_PiS1__param_1,
	.param .u64 .ptr .align 1 _Z7scatterIiEvPT_PiS1__param_2
)
{
	.reg .b32 	%r<7>;
	.reg .b64 	%rd<12>;

	ld.param.u64 	%rd1, [_Z7scatterIiEvPT_PiS1__param_0];
	ld.param.u64 	%rd2, [_Z7scatterIiEvPT_PiS1__param_1];
	ld.param.u64 	%rd3, [_Z7scatterIiEvPT_PiS1__param_2];
	cvta.to.global.u64 	%rd4, %rd3;
	cvta.to.global.u64 	%rd5, %rd2;
	cvta.to.global.u64 	%rd6, %rd1;
	mov.u32 	%r1, %ctaid.x;
	mov.u32 	%r2, %ntid.x;
	mov.u32 	%r3, %tid.x;
	mad.lo.s32 	%r4, %r1, %r2, %r3;
	mul.wide.s32 	%rd7, %r4, 4;
	add.s64 	%rd8, %rd6, %rd7;
	ld.global.u32 	%r5, [%rd8];
	add.s64 	%rd9, %rd5, %rd7;
	ld.global.u32 	%r6, [%rd9];
	mul.wide.s32 	%rd10, %r6, 4;
	add.s64 	%rd11, %rd4, %rd10;
	st.global.u32 	[%rd11], %r5;
	ret;

}
	// .globl	_Z7compactIiEvPT_PiS1_
.visible .entry _Z7compactIiEvPT_PiS1_(
	.param .u64 .ptr .align 1 _Z7compactIiEvPT_PiS1__param_0,
	.param .u64 .ptr .align 1 _Z7compactIiEvPT_PiS1__param_1,
	.param .u64 .ptr .align 1 _Z7compactIiEvPT_PiS1__param_2
)
{
	.reg .pred 	%p<40>;
	.reg .b32 	%r<137>;
	.reg .b64 	%rd<30>;

	ld.param.u64 	%rd10, [_Z7compactIiEvPT_PiS1__param_0];
	ld.param.u64 	%rd12, [_Z7compactIiEvPT_PiS1__param_1];
	ld.param.u64 	%rd11, [_Z7compactIiEvPT_PiS1__param_2];
	cvta.to.global.u64 	%rd1, %rd12;
	mov.u32 	%r30, %ctaid.x;
	mov.u32 	%r31, %ntid.x;
	mov.u32 	%r32, %tid.x;
	mad.lo.s32 	%r1, %r30, %r31, %r32;
	mul.wide.s32 	%rd13, %r1, 4;
	add.s64 	%rd14, %rd1, %rd13;
	ld.global.u32 	%r33, [%rd14];
	setp.ne.s32 	%p1, %r33, 1;
	@%p1 bra 	$L__BB7_16;
	setp.lt.s32 	%p2, %r1, 1;
	mov.b64 	%rd29, 0;
	@%p2 bra 	$L__BB7_15;
	and.b32  	%r2, %r1, 15;
	setp.lt.u32 	%p3, %r1, 16;
	mov.b32 	%r129, 0;
	mov.u32 	%r136, %r129;
	@%p3 bra 	$L__BB7_5;
	and.b32  	%r129, %r1, 2147483632;
	neg.s32 	%r123, %r129;
	add.s64 	%rd27, %rd1, 32;
	mov.b32 	%r136, 0;
$L__BB7_4:
	.pragma "nounroll";
	ld.global.u32 	%r37, [%rd27+-32];
	setp.eq.s32 	%p4, %r37, 1;
	selp.u32 	%r38, 1, 0, %p4;
	add.s32 	%r39, %r136, %r38;
	ld.global.u32 	%r40, [%rd27+-28];
	setp.eq.s32 	%p5, %r40, 1;
	selp.u32 	%r41, 1, 0, %p5;
	add.s32 	%r42, %r39, %r41;
	ld.global.u32 	%r43, [%rd27+-24];
	setp.eq.s32 	%p6, %r43, 1;
	selp.u32 	%r44, 1, 0, %p6;
	add.s32 	%r45, %r42, %r44;
	ld.global.u32 	%r46, [%rd27+-20];
	setp.eq.s32 	%p7, %r46, 1;
	selp.u32 	%r47, 1, 0, %p7;
	add.s32 	%r48, %r45, %r47;
	ld.global.u32 	%r49, [%rd27+-16];
	setp.eq.s32 	%p8, %r49, 1;
	selp.u32 	%r50, 1, 0, %p8;
	add.s32 	%r51, %r48, %r50;
	ld.global.u32 	%r52, [%rd27+-12];
	setp.eq.s32 	%p9, %r52, 1;
	selp.u32 	%r53, 1, 0, %p9;
	add.s32 	%r54, %r51, %r53;
	ld.global.u32 	%r55, [%rd27+-8];
	setp.eq.s32 	%p10, %r55, 1;
	selp.u32 	%r56, 1, 0, %p10;
	add.s32 	%r57, %r54, %r56;
	ld.global.u32 	%r58, [%rd27+-4];
	setp.eq.s32 	%p11, %r58, 1;
	selp.u32 	%r59, 1, 0, %p11;
	add.s32 	%r60, %r57, %r59;
	ld.global.u32 	%r61, [%rd27];
	setp.eq.s32 	%p12, %r61, 1;
	selp.u32 	%r62, 1, 0, %p12;
	add.s32 	%r63, %r60, %r62;
	ld.global.u32 	%r64, [%rd27+4];
	setp.eq.s32 	%p13, %r64, 1;
	selp.u32 	%r65, 1, 0, %p13;
	add.s32 	%r66, %r63, %r65;
	ld.global.u32 	%r67, [%rd27+8];
	setp.eq.s32 	%p14, %r67, 1;
	selp.u32 	%r68, 1, 0, %p14;
	add.s32 	%r69, %r66, %r68;
	ld.global.u32 	%r70, [%rd27+12];
	setp.eq.s32 	%p15, %r70, 1;
	selp.u32 	%r71, 1, 0, %p15;
	add.s32 	%r72, %r69, %r71;
	ld.global.u32 	%r73, [%rd27+16];
	setp.eq.s32 	%p16, %r73, 1;
	selp.u32 	%r74, 1, 0, %p16;
	add.s32 	%r75, %r72, %r74;
	ld.global.u32 	%r76, [%rd27+20];
	setp.eq.s32 	%p17, %r76, 1;
	selp.u32 	%r77, 1, 0, %p17;
	add.s32 	%r78, %r75, %r77;
	ld.global.u32 	%r79, [%rd27+24];
	setp.eq.s32 	%p18, %r79, 1;
	selp.u32 	%r80, 1, 0, %p18;
	add.s32 	%r81, %r78, %r80;
	ld.global.u32 	%r82, [%rd27+28];
	setp.eq.s32 	%p19, %r82, 1;
	selp.u32 	%r83, 1, 0, %p19;
	add.s32 	%r136, %r81, %r83;
	add.s32 	%r123, %r123, 16;
	add.s64 	%rd27, %rd27, 64;
	setp.ne.s32 	%p20, %r123, 0;
	@%p20 bra 	$L__BB7_4;
$L__BB7_5:
	setp.eq.s32 	%p21, %r2, 0;
	@%p21 bra 	$L__BB7_14;
	and.b32  	%r12, %r1, 7;
	setp.lt.u32 	%p22, %r2, 8;
	@%p22 bra 	$L__BB7_8;
	mul.wide.u32 	%rd16, %r129, 4;
	add.s64 	%rd17, %rd1, %rd16;
	ld.global.u32 	%r85, [%rd17];
	setp.eq.s32 	%p23, %r85, 1;
	selp.u32 	%r86, 1, 0, %p23;
	add.s32 	%r87, %r136, %r86;
	ld.global.u32 	%r88, [%rd17+4];
	setp.eq.s32 	%p24, %r88, 1;
	selp.u32 	%r89, 1, 0, %p24;
	add.s32 	%r90, %r87, %r89;
	ld.global.u32 	%r91, [%rd17+8];
	setp.eq.s32 	%p25, %r91, 1;
	selp.u32 	%r92, 1, 0, %p25;
	add.s32 	%r93, %r90, %r92;
	ld.global.u32 	%r94, [%rd17+12];
	setp.eq.s32 	%p26, %r94, 1;
	selp.u32 	%r95, 1, 0, %p26;
	add.s32 	%r96, %r93, %r95;
	ld.global.u32 	%r97, [%rd17+16];
	setp.eq.s32 	%p27, %r97, 1;
	selp.u32 	%r98, 1, 0, %p27;
	add.s32 	%r99, %r96, %r98;
	ld.global.u32 	%r100, [%rd17+20];
	setp.eq.s32 	%p28, %r100, 1;
	selp.u32 	%r101, 1, 0, %p28;
	add.s32 	%r102, %r99, %r101;
	ld.global.u32 	%r103, [%rd17+24];
	setp.eq.s32 	%p29, %r103, 1;
	selp.u32 	%r104, 1, 0, %p29;
	add.s32 	%r105, %r102, %r104;
	ld.global.u32 	%r106, [%rd17+28];
	setp.eq.s32 	%p30, %r106, 1;
	selp.u32 	%r107, 1, 0, %p30;
	add.s32 	%r136, %r105, %r107;
	add.s32 	%r129, %r129, 8;
$L__BB7_8:
	setp.eq.s32 	%p31, %r12, 0;
	@%p31 bra 	$L__BB7_14;
	and.b32  	%r18, %r1, 3;
	setp.lt.u32 	%p32, %r12, 4;
	@%p32 bra 	$L__BB7_11;
	mul.wide.u32 	%rd18, %r129, 4;
	add.s64 	%rd19, %rd1, %rd18;
	ld.global.u32 	%r109, [%rd19];
	setp.eq.s32 	%p33, %r109, 1;
	selp.u32 	%r110, 1, 0, %p33;
	add.s32 	%r111, %r136, %r110;
	ld.global.u32 	%r112, [%rd19+4];
	setp.eq.s32 	%p34, %r112, 1;
	selp.u32 	%r113, 1, 0, %p34;
	add.s32 	%r114, %r111, %r113;
	ld.global.u32 	%r115, [%rd19+8];
	setp.eq.s32 	%p35, %r115, 1;
	selp.u32 	%r116, 1, 0, %p35;
	add.s32 	%r117, %r114, %r116;
	ld.global.u32 	%r118, [%rd19+12];
	setp.eq.s32 	%p36, %r118, 1;
	selp.u32 	%r119, 1, 0, %p36;
	add.s32 	%r136, %r117, %r119;
	add.s32 	%r129, %r129, 4;
$L__BB7_11:
	setp.eq.s32 	%p37, %r18, 0;
	@%p37 bra 	$L__BB7_14;
	mul.wide.u32 	%rd20, %r129, 4;
	add.s64 	%rd28, %rd1, %rd20;
	neg.s32 	%r134, %r18;
$L__BB7_13:
	.pragma "nounroll";
	ld.global.u32 	%r120, [%rd28];
	setp.eq.s32 	%p38, %r120, 1;
	selp.u32 	%r121, 1, 0, %p38;
	add.s32 	%r136, %r136, %r121;
	add.s64 	%rd28, %rd28, 4;
	add.s32 	%r134, %r134, 1;
	setp.ne.s32 	%p39, %r134, 0;
	@%p39 bra 	$L__BB7_13;
$L__BB7_14:
	cvt.u64.u32 	%rd29, %r136;
$L__BB7_15:
	cvta.to.global.u64 	%rd21, %rd10;
	add.s64 	%rd23, %rd21, %rd13;
	ld.global.u32 	%r122, [%rd23];
	cvta.to.global.u64 	%rd24, %rd11;
	shl.b64 	%rd25, %rd29, 2;
	add.s64 	%rd26, %rd24, %rd25;
	st.global.u32 	[%rd26], %r122;
$L__BB7_16:
	ret;

}
	// .globl	_Z26compactRewritingInputArrayIiEvPT_i
.visible .entry _Z26compactRewritingInputArrayIiEvPT_i(
	.param .u64 .ptr .align 1 _Z26compactRewritingInputArrayIiEvPT_i_param_0,
	.param .u32 _Z26compactRewritingInputArrayIiEvPT_i_param_1
)
{
	.reg .pred 	%p<40>;
	.reg .b32 	%r<150>;
	.reg .b64 	%rd<22>;

	ld.param.u64 	%rd5, [_Z26compactRewritingInputArrayIiEvPT_i_param_0];
	ld.param.u32 	%r138, [_Z26compactRewritingInputArrayIiEvPT_i_param_1];
	cvta.to.global.u64 	%rd1, %rd5;
	mov.u32 	%r36, %ctaid.x;
	mov.u32 	%r37, %ntid.x;
	mov.u32 	%r38, %tid.x;
	mad.lo.s32 	%r1, %r36, %r37, %r38;
	mul.wide.s32 	%rd6, %r1, 4;
	add.s64 	%rd7, %rd1, %rd6;
	ld.global.u32 	%r2, [%rd7];
	mov.b32 	%r39, 0;
	st.global.u32 	[%rd7], %r39;
	mul.wide.s32 	%rd8, %r138, 4;
	add.s64 	%rd9, %rd7, %rd8;
	ld.global.u32 	%r40, [%rd9];
	setp.ne.s32 	%p1, %r40, 1;
	@%p1 bra 	$L__BB8_16;
	setp.lt.s32 	%p2, %r1, 1;
	mov.b64 	%rd21, 0;
	@%p2 bra 	$L__BB8_15;
	add.s32 	%r43, %r138, 1;
	add.s32 	%r44, %r138, %r1;
	max.s32 	%r45, %r44, %r43;
	sub.s32 	%r3, %r45, %r138;
	and.b32  	%r4, %r3, 15;
	sub.s32 	%r46, %r138, %r45;
	setp.gt.u32 	%p3, %r46, -16;
	mov.b32 	%r149, 0;
	@%p3 bra 	$L__BB8_5;
	and.b32  	%r48, %r3, -16;
	neg.s32 	%r134, %r48;
	add.s64 	%rd2, %rd1, 32;
	mov.b32 	%r149, 0;
$L__BB8_4:
	.pragma "nounroll";
	mul.wide.s32 	%rd11, %r138, 4;
	add.s64 	%rd12, %rd2, %rd11;
	ld.global.u32 	%r49, [%rd12+-32];
	setp.eq.s32 	%p4, %r49, 1;
	selp.u32 	%r50, 1, 0, %p4;
	add.s32 	%r51, %r149, %r50;
	ld.global.u32 	%r52, [%rd12+-28];
	setp.eq.s32 	%p5, %r52, 1;
	selp.u32 	%r53, 1, 0, %p5;
	add.s32 	%r54, %r51, %r53;
	ld.global.u32 	%r55, [%rd12+-24];
	setp.eq.s32 	%p6, %r55, 1;
	selp.u32 	%r56, 1, 0, %p6;
	add.s32 	%r57, %r54, %r56;
	ld.global.u32 	%r58, [%rd12+-20];
	setp.eq.s32 	%p7, %r58, 1;
	selp.u32 	%r59, 1, 0, %p7;
	add.s32 	%r60, %r57, %r59;
	ld.global.u32 	%r61, [%rd12+-16];
	setp.eq.s32 	%p8, %r61, 1;
	selp.u32 	%r62, 1, 0, %p8;
	add.s32 	%r63, %r60, %r62;
	ld.global.u32 	%r64, [%rd12+-12];
	setp.eq.s32 	%p9, %r64, 1;
	selp.u32 	%r65, 1, 0, %p9;
	add.s32 	%r66, %r63, %r65;
	ld.global.u32 	%r67, [%rd12+-8];
	setp.eq.s32 	%p10, %r67, 1;
	selp.u32 	%r68, 1, 0, %p10;
	add.s32 	%r69, %r66, %r68;
	ld.global.u32 	%r70, [%rd12+-4];
	setp.eq.s32 	%p11, %r70, 1;
	selp.u32 	%r71, 1, 0, %p11;
	add.s32 	%r72, %r69, %r71;
	ld.global.u32 	%r73, [%rd12];
	setp.eq.s32 	%p12, %r73, 1;
	selp.u32 	%r74, 1, 0, %p12;
	add.s32 	%r75, %r72, %r74;
	ld.global.u32 	%r76, [%rd12+4];
	setp.eq.s32 	%p13, %r76, 1;
	selp.u32 	%r77, 1, 0, %p13;
	add.s32 	%r78, %r75, %r77;
	ld.global.u32 	%r79, [%rd12+8];
	setp.eq.s32 	%p14, %r79, 1;
	selp.u32 	%r80, 1, 0, %p14;
	add.s32 	%r81, %r78, %r80;
	ld.global.u32 	%r82, [%rd12+12];
	setp.eq.s32 	%p15, %r82, 1;
	selp.u32 	%r83, 1, 0, %p15;
	add.s32 	%r84, %r81, %r83;
	ld.global.u32 	%r85, [%rd12+16];
	setp.eq.s32 	%p16, %r85, 1;
	selp.u32 	%r86, 1, 0, %p16;
	add.s32 	%r87, %r84, %r86;
	ld.global.u32 	%r88, [%rd12+20];
	setp.eq.s32 	%p17, %r88, 1;
	selp.u32 	%r89, 1, 0, %p17;
	add.s32 	%r90, %r87, %r89;
	ld.global.u32 	%r91, [%rd12+24];
	setp.eq.s32 	%p18, %r91, 1;
	selp.u32 	%r92, 1, 0, %p18;
	add.s32 	%r93, %r90, %r92;
	ld.global.u32 	%r94, [%rd12+28];
	setp.eq.s32 	%p19, %r94, 1;
	selp.u32 	%r95, 1, 0, %p19;
	add.s32 	%r149, %r93, %r95;
	add.s32 	%r138, %r138, 16;
	add.s32 	%r134, %r134, 16;
	setp.ne.s32 	%p20, %r134, 0;
	@%p20 bra 	$L__BB8_4;
$L__BB8_5:
	setp.eq.s32 	%p21, %r4, 0;
	@%p21 bra 	$L__BB8_14;
	and.b32  	%r15, %r3, 7;
	setp.lt.u32 	%p22, %r4, 8;
	@%p22 bra 	$L__BB8_8;
	mul.wide.s32 	%rd13, %r138, 4;
	add.s64 	%rd14, %rd1, %rd13;
	ld.global.u32 	%r97, [%rd14];
	setp.eq.s32 	%p23, %r97, 1;
	selp.u32 	%r98, 1, 0, %p23;
	add.s32 	%r99, %r149, %r98;
	ld.global.u32 	%r100, [%rd14+4];
	setp.eq.s32 	%p24, %r100, 1;
	selp.u32 	%r101, 1, 0, %p24;
	add.s32 	%r102, %r99, %r101;
	ld.global.u32 	%r103, [%rd14+8];
	setp.eq.s32 	%p25, %r103, 1;
	selp.u32 	%r104, 1, 0, %p25;
	add.s32 	%r105, %r102, %r104;
	ld.global.u32 	%r106, [%rd14+12];
	setp.eq.s32 	%p26, %r106, 1;
	selp.u32 	%r107, 1, 0, %p26;
	add.s32 	%r108, %r105, %r107;
	ld.global.u32 	%r109, [%rd14+16];
	setp.eq.s32 	%p27, %r109, 1;
	selp.u32 	%r110, 1, 0, %p27;
	add.s32 	%r111, %r108, %r110;
	ld.global.u32 	%r112, [%rd14+20];
	setp.eq.s32 	%p28, %r112, 1;
	selp.u32 	%r113, 1, 0, %p28;
	add.s32 	%r114, %r111, %r113;
	ld.global.u32 	%r115, [%rd14+24];
	setp.eq.s32 	%p29, %r115, 1;
	selp.u32 	%r116, 1, 0, %p29;
	add.s32 	%r117, %r114, %r116;
	ld.global.u32 	%r118, [%rd14+28];
	setp.eq.s32 	%p30, %r118, 1;
	selp.u32 	%r119, 1, 0, %p30;
	add.s32 	%r149, %r117, %r119;
	add.s32 	%r138, %r138, 8;
$L__BB8_8:
	setp.eq.s32 	%p31, %r15, 0;
	@%p31 bra 	$L__BB8_14;
	and.b32  	%r21, %r3, 3;
	setp.lt.u32 	%p32, %r15, 4;
	@%p32 bra 	$L__BB8_11;
	mul.wide.s32 	%rd15, %r138, 4;
	add.s64 	%rd16, %rd1, %rd15;
	ld.global.u32 	%r121, [%rd16];
	setp.eq.s32 	%p33, %r121, 1;
	selp.u32 	%r122, 1, 0, %p33;
	add.s32 	%r123, %r149, %r122;
	ld.global.u32 	%r124, [%rd16+4];
	setp.eq.s32 	%p34, %r124, 1;
	selp.u32 	%r125, 1, 0, %p34;
	add.s32 	%r126, %r123, %r125;
	ld.global.u32 	%r127, [%rd16+8];
	setp.eq.s32 	%p35, %r127, 1;
	selp.u32 	%r128, 1, 0, %p35;
	add.s32 	%r129, %r126, %r128;
	ld.global.u32 	%r130, [%rd16+12];
	setp.eq.s32 	%p36, %r130, 1;
	selp.u32 	%r131, 1, 0, %p36;
	add.s32 	%r149, %r129, %r131;
	add.s32 	%r138, %r138, 4;
$L__BB8_11:
	setp.eq.s32 	%p37, %r21, 0;
	@%p37 bra 	$L__BB8_14;
	neg.s32 	%r146, %r21;
$L__BB8_13:
	.pragma "nounroll";
	mul.wide.s32 	%rd17, %r138, 4;
	add.s64 	%rd18, %rd1, %rd17;
	ld.global.u32 	%r132, [%rd18];
	setp.eq.s32 	%p38, %r132, 1;
	selp.u32 	%r133, 1, 0, %p38;
	add.s32 	%r149, %r149, %r133;
	add.s32 	%r138, %r138, 1;
	add.s32 	%r146, %r146, 1;
	setp.ne.s32 	%p39, %r146, 0;
	@%p39 bra 	$L__BB8_13;
$L__BB8_14:
	cvt.u64.u32 	%rd21, %r149;
$L__BB8_15:
	shl.b64 	%rd19, %rd21, 2;
	add.s64 	%rd20, %rd1, %rd19;
	st.global.u32 	[%rd20], %r2;
$L__BB8_16:
	ret;

}
	// .globl	_Z9mergeSortIiEvPT_S1_i
.visible .entry _Z9mergeSortIiEvPT_S1_i(
	.param .u64 .ptr .align 1 _Z9mergeSortIiEvPT_S1_i_param_0,
	.param .u64 .ptr .align 1 _Z9mergeSortIiEvPT_S1_i_param_1,
	.param .u32 _Z9mergeSortIiEvPT_S1_i_param_2
)
{
	.reg .pred 	%p<52>;
	.reg .b32 	%r<182>;
	.reg .b64 	%rd<97>;

	ld.param.u64 	%rd8, [_Z9mergeSortIiEvPT_S1_i_param_0];
	ld.param.u64 	%rd9, [_Z9mergeSortIiEvPT_S1_i_param_1];
	ld.param.u32 	%r116, [_Z9mergeSortIiEvPT_S1_i_param_2];
	cvta.to.global.u64 	%rd1, %rd8;
	cvta.to.global.u64 	%rd2, %rd9;
	mov.u32 	%r117, %ctaid.x;
	mov.u32 	%r118, %ntid.x;
	mul.lo.s32 	%r1, %r117, %r118;
	mov.u32 	%r2, %tid.x;
	add.s32 	%r3, %r1, %r2;
	setp.lt.s32 	%p3, %r116, 2;
	@%p3 bra 	$L__BB9_96;
	mul.wide.s32 	%rd10, %r3, 4;
	add.s64 	%rd3, %rd1, %rd10;
	add.s64 	%rd4, %rd2, %rd10;
	add.s32 	%r4, %r3, 1;
	add.s32 	%r5, %r3, 2;
	neg.s32 	%r6, %r3;
	add.s64 	%rd5, %rd2, 8;
	mov.pred 	%p51, 0;
	mov.b32 	%r148, 1;
$L__BB9_2:
	mov.pred 	%p1, %p51;
	mov.u32 	%r7, %r148;
	shl.b32 	%r148, %r7, 1;
	add.s32 	%r9, %r148, -1;
	and.b32  	%r121, %r9, %r3;
	setp.ne.s32 	%p5, %r121, 0;
	@%p5 bra 	$L__BB9_93;
	add.s32 	%r10, %r7, %r3;
	@%p1 bra 	$L__BB9_22;
	add.s32 	%r11, %r10, %r7;
	setp.ge.s32 	%p6, %r3, %r11;
	@%p6 bra 	$L__BB9_93;
	and.b32  	%r122, %r7, 1;
	setp.eq.b32 	%p7, %r122, 1;
	not.pred 	%p8, %p7;
	mov.u32 	%r151, %r3;
	mov.u32 	%r170, %r10;
	mov.u32 	%r169, %r3;
	@%p8 bra 	$L__BB9_18;
	setp.eq.s32 	%p9, %r7, 0;
	@%p9 bra 	$L__BB9_10;
	mul.wide.s32 	%rd11, %r7, 4;
	add.s64 	%rd12, %rd3, %rd11;
	ld.global.u32 	%r12, [%rd12];
	ld.global.u32 	%r13, [%rd3];
	setp.lt.s32 	%p10, %r12, %r13;
	@%p10 bra 	$L__BB9_9;
	st.global.u32 	[%rd4], %r13;
	mov.u32 	%r169, %r4;
	mov.u32 	%r170, %r10;
	bra.uni 	$L__BB9_11;
$L__BB9_9:
	st.global.u32 	[%rd4], %r12;
	add.s32 	%r170, %r4, %r7;
	mov.u32 	%r169, %r3;
	bra.uni 	$L__BB9_11;
$L__BB9_10:
	ld.global.u32 	%r123, [%rd3];
	st.global.u32 	[%rd4], %r123;
	mov.u32 	%r169, %r10;
	mov.u32 	%r170, %r4;
$L__BB9_11:
	setp.eq.s32 	%p11, %r169, %r10;
	@%p11 bra 	$L__BB9_17;
	setp.eq.s32 	%p12, %r170, %r11;
	@%p12 bra 	$L__BB9_16;
	mul.wide.s32 	%rd13, %r170, 4;
	add.s64 	%rd14, %rd1, %rd13;
	ld.global.u32 	%r17, [%rd14];
	mul.wide.s32 	%rd15, %r169, 4;
	add.s64 	%rd16, %rd1, %rd15;
	ld.global.u32 	%r18, [%rd16];
	setp.lt.s32 	%p13, %r17, %r18;
	@%p13 bra 	$L__BB9_15;
	st.global.u32 	[%rd4+4], %r18;
	add.s32 	%r169, %r169, 1;
	mov.u32 	%r151, %r5;
	bra.uni 	$L__BB9_18;
$L__BB9_15:
	st.global.u32 	[%rd4+4], %r17;
	add.s32 	%r170, %r170, 1;
	mov.u32 	%r151, %r5;
	bra.uni 	$L__BB9_18;
$L__BB9_16:
	mul.wide.s32 	%rd17, %r169, 4;
	add.s64 	%rd18, %rd1, %rd17;
	ld.global.u32 	%r124, [%rd18];
	st.global.u32 	[%rd4+4], %r124;
	add.s32 	%r169, %r169, 1;
	mov.u32 	%r151, %r5;
	mov.u32 	%r170, %r11;
	bra.uni 	$L__BB9_18;
$L__BB9_17:
	mul.wide.s32 	%rd19, %r170, 4;
	add.s64 	%rd20, %rd1, %rd19;
	ld.global.u32 	%r125, [%rd20];
	st.global.u32 	[%rd4+4], %r125;
	add.s32 	%r170, %r170, 1;
	mov.u32 	%r151, %r5;
	mov.u32 	%r169, %r10;
$L__BB9_18:
	setp.lt.u32 	%p14, %r9, 3;
	@%p14 bra 	$L__BB9_93;
	add.s32 	%r126, %r6, %r151;
	sub.s32 	%r159, %r126, %r148;
$L__BB9_20:
	mul.wide.s32 	%rd21, %r151, 4;
	add.s64 	%rd6, %rd5, %rd21;
	setp.ne.s32 	%p15, %r169, %r10;
	@%p15 bra 	$L__BB9_39;
	mul.wide.s32 	%rd28, %r170, 4;
	add.s64 	%rd29, %rd1, %rd28;
	ld.global.u32 	%r128, [%rd29];
	st.global.u32 	[%rd6+-8], %r128;
	add.s32 	%r170, %r170, 1;
	mov.u32 	%r169, %r10;
	bra.uni 	$L__BB9_44;
$L__BB9_22:
	add.s32 	%r27, %r10, %r7;
	setp.ge.s32 	%p28, %r3, %r27;
	@%p28 bra 	$L__BB9_93;
	and.b32  	%r135, %r7, 1;
	setp.eq.b32 	%p29, %r135, 1;
	not.pred 	%p30, %p29;
	mov.u32 	%r156, %r3;
	mov.u32 	%r181, %r10;
	mov.u32 	%r180, %r3;
	@%p30 bra 	$L__BB9_36;
	setp.eq.s32 	%p31, %r7, 0;
	@%p31 bra 	$L__BB9_28;
	mul.wide.s32 	%rd54, %r7, 4;
	add.s64 	%rd55, %rd4, %rd54;
	ld.global.u32 	%r28, [%rd55];
	ld.global.u32 	%r29, [%rd4];
	setp.lt.s32 	%p32, %r28, %r29;
	@%p32 bra 	$L__BB9_27;
	st.global.u32 	[%rd3], %r29;
	mov.u32 	%r180, %r4;
	mov.u32 	%r181, %r10;
	bra.uni 	$L__BB9_29;
$L__BB9_27:
	st.global.u32 	[%rd3], %r28;
	add.s32 	%r181, %r4, %r7;
	mov.u32 	%r180, %r3;
	bra.uni 	$L__BB9_29;
$L__BB9_28:
	ld.global.u32 	%r136, [%rd4];
	st.global.u32 	[%rd3], %r136;
	mov.u32 	%r180, %r10;
	mov.u32 	%r181, %r4;
$L__BB9_29:
	setp.eq.s32 	%p33, %r180, %r10;
	@%p33 bra 	$L__BB9_35;
	setp.eq.s32 	%p34, %r181, %r27;
	@%p34 bra 	$L__BB9_34;
	mul.wide.s32 	%rd56, %r181, 4;
	add.s64 	%rd57, %rd2, %rd56;
	ld.global.u32 	%r33, [%rd57];
	mul.wide.s32 	%rd58, %r180, 4;
	add.s64 	%rd59, %rd2, %rd58;
	ld.global.u32 	%r34, [%rd59];
	setp.lt.s32 	%p35, %r33, %r34;
	@%p35 bra 	$L__BB9_33;
	st.global.u32 	[%rd3+4], %r34;
	add.s32 	%r180, %r180, 1;
	mov.u32 	%r156, %r5;
	bra.uni 	$L__BB9_36;
$L__BB9_33:
	st.global.u32 	[%rd3+4], %r33;
	add.s32 	%r181, %r181, 1;
	mov.u32 	%r156, %r5;
	bra.uni 	$L__BB9_36;
$L__BB9_34:
	mul.wide.s32 	%rd60, %r180, 4;
	add.s64 	%rd61, %rd2, %rd60;
	ld.global.u32 	%r137, [%rd61];
	st.global.u32 	[%rd3+4], %r137;
	add.s32 	%r180, %r180, 1;
	mov.u32 	%r156, %r5;
	mov.u32 	%r181, %r27;
	bra.uni 	$L__BB9_36;
$L__BB9_35:
	mul.wide.s32 	%rd62, %r181, 4;
	add.s64 	%rd63, %rd2, %rd62;
	ld.global.u32 	%r138, [%rd63];
	st.global.u32 	[%rd3+4], %r138;
	add.s32 	%r181, %r181, 1;
	mov.u32 	%r156, %r5;
	mov.u32 	%r180, %r10;
$L__BB9_36:
	setp.lt.u32 	%p36, %r9, 3;
	@%p36 bra 	$L__BB9_93;
$L__BB9_37:
	setp.ne.s32 	%p37, %r180, %r10;
	mul.wide.s32 	%rd64, %r156, 4;
	add.s64 	%rd7, %rd1, %rd64;
	@%p37 bra 	$L__BB9_66;
	mul.wide.s32 	%rd71, %r181, 4;
	add.s64 	%rd72, %rd2, %rd71;
	ld.global.u32 	%r140, [%rd72];
	st.global.u32 	[%rd7], %r140;
	add.s32 	%r181, %r181, 1;
	mov.u32 	%r180, %r10;
	bra.uni 	$L__BB9_71;
$L__BB9_39:
	setp.ne.s32 	%p16, %r170, %r11;
	@%p16 bra 	$L__BB9_41;
	mul.wide.s32 	%rd26, %r169, 4;
	add.s64 	%rd27, %rd1, %rd26;
	ld.global.u32 	%r127, [%rd27];
	st.global.u32 	[%rd6+-8], %r127;
	add.s32 	%r169, %r169, 1;
	mov.u32 	%r170, %r11;
	bra.uni 	$L__BB9_44;
$L__BB9_41:
	mul.wide.s32 	%rd22, %r170, 4;
	add.s64 	%rd23, %rd1, %rd22;
	ld.global.u32 	%r48, [%rd23];
	mul.wide.s32 	%rd24, %r169, 4;
	add.s64 	%rd25, %rd1, %rd24;
	ld.global.u32 	%r49, [%rd25];
	setp.ge.s32 	%p17, %r48, %r49;
	@%p17 bra 	$L__BB9_43;
	st.global.u32 	[%rd6+-8], %r48;
	add.s32 	%r170, %r170, 1;
	bra.uni 	$L__BB9_44;
$L__BB9_43:
	st.global.u32 	[%rd6+-8], %r49;
	add.s32 	%r169, %r169, 1;
$L__BB9_44:
	setp.eq.s32 	%p18, %r169, %r10;
	@%p18 bra 	$L__BB9_50;
	setp.eq.s32 	%p19, %r170, %r11;
	@%p19 bra 	$L__BB9_49;
	mul.wide.s32 	%rd30, %r170, 4;
	add.s64 	%rd31, %rd1, %rd30;
	ld.global.u32 	%r54, [%rd31];
	mul.wide.s32 	%rd32, %r169, 4;
	add.s64 	%rd33, %rd1, %rd32;
	ld.global.u32 	%r55, [%rd33];
	setp.lt.s32 	%p20, %r54, %r55;
	@%p20 bra 	$L__BB9_48;
	st.global.u32 	[%rd6+-4], %r55;
	add.s32 	%r169, %r169, 1;
	bra.uni 	$L__BB9_51;
$L__BB9_48:
	st.global.u32 	[%rd6+-4], %r54;
	add.s32 	%r170, %r170, 1;
	bra.uni 	$L__BB9_51;
$L__BB9_49:
	mul.wide.s32 	%rd34, %r169, 4;
	add.s64 	%rd35, %rd1, %rd34;
	ld.global.u32 	%r129, [%rd35];
	st.global.u32 	[%rd6+-4], %r129;
	add.s32 	%r169, %r169, 1;
	mov.u32 	%r170, %r11;
	bra.uni 	$L__BB9_51;
$L__BB9_50:
	mul.wide.s32 	%rd36, %r170, 4;
	add.s64 	%rd37, %rd1, %rd36;
	ld.global.u32 	%r130, [%rd37];
	st.global.u32 	[%rd6+-4], %r130;
	add.s32 	%r170, %r170, 1;
	mov.u32 	%r169, %r10;
$L__BB9_51:
	setp.eq.s32 	%p21, %r169, %r10;
	@%p21 bra 	$L__BB9_57;
	setp.eq.s32 	%p22, %r170, %r11;
	@%p22 bra 	$L__BB9_56;
	mul.wide.s32 	%rd38, %r170, 4;
	add.s64 	%rd39, %rd1, %rd38;
	ld.global.u32 	%r62, [%rd39];
	mul.wide.s32 	%rd40, %r169, 4;
	add.s64 	%rd41, %rd1, %rd40;
	ld.global.u32 	%r63, [%rd41];
	setp.lt.s32 	%p23, %r62, %r63;
	@%p23 bra 	$L__BB9_55;
	st.global.u32 	[%rd6], %r63;
	add.s32 	%r169, %r169, 1;
	bra.uni 	$L__BB9_58;
$L__BB9_55:
	st.global.u32 	[%rd6], %r62;
	add.s32 	%r170, %r170, 1;
	bra.uni 	$L__BB9_58;
$L__BB9_56:
	mul.wide.s32 	%rd42, %r169, 4;
	add.s64 	%rd43, %rd1, %rd42;
	ld.global.u32 	%r131, [%rd43];
	st.global.u32 	[%rd6], %r131;
	add.s32 	%r169, %r169, 1;
	mov.u32 	%r170, %r11;
	bra.uni 	$L__BB9_58;
$L__BB9_57:
	mul.wide.s32 	%rd44, %r170, 4;
	add.s64 	%rd45, %rd1, %rd44;
	ld.global.u32 	%r132, [%rd45];
	st.global.u32 	[%rd6], %r132;
	add.s32 	%r170, %r170, 1;
	mov.u32 	%r169, %r10;
$L__BB9_58:
	setp.eq.s32 	%p24, %r169, %r10;
	@%p24 bra 	$L__BB9_64;
	setp.eq.s32 	%p25, %r170, %r11;
	@%p25 bra 	$L__BB9_63;
	mul.wide.s32 	%rd46, %r170, 4;
	add.s64 	%rd47, %rd1, %rd46;
	ld.global.u32 	%r70, [%rd47];
	mul.wide.s32 	%rd48, %r169, 4;
	add.s64 	%rd49, %rd1, %rd48;
	ld.global.u32 	%r71, [%rd49];
	setp.lt.s32 	%p26, %r70, %r71;
	@%p26 bra 	$L__BB9_62;
	st.global.u32 	[%rd6+4], %r71;
	add.s32 	%r169, %r169, 1;
	bra.uni 	$L__BB9_65;
$L__BB9_62:
	st.global.u32 	[%rd6+4], %r70;
	add.s32 	%r170, %r170, 1;
	bra.uni 	$L__BB9_65;
$L__BB9_63:
	mul.wide.s32 	%rd50, %r169, 4;
	add.s64 	%rd51, %rd1, %rd50;
	ld.global.u32 	%r133, [%rd51];
	st.global.u32 	[%rd6+4], %r133;
	add.s32 	%r169, %r169, 1;
	mov.u32 	%r170, %r11;
	bra.uni 	$L__BB9_65;
$L__BB9_64:
	mul.wide.s32 	%rd52, %r170, 4;
	add.s64 	%rd53, %rd1, %rd52;
	ld.global.u32 	%r134, [%rd53];
	st.global.u32 	[%rd6+4], %r134;
	add.s32 	%r170, %r170, 1;
	mov.u32 	%r169, %r10;
$L__BB9_65:
	add.s32 	%r151, %r151, 4;
	add.s32 	%r159, %r159, 4;
	setp.eq.s32 	%p27, %r159, 0;
	@%p27 bra 	$L__BB9_93;
	bra.uni 	$L__BB9_20;
$L__BB9_66:
	setp.ne.s32 	%p38, %r181, %r27;
	@%p38 bra 	$L__BB9_68;
	mul.wide.s32 	%rd69, %r180, 4;
	add.s64 	%rd70, %rd2, %rd69;
	ld.global.u32 	%r139, [%rd70];
	st.global.u32 	[%rd7], %r139;
	add.s32 	%r180, %r180, 1;
	mov.u32 	%r181, %r27;
	bra.uni 	$L__BB9_71;
$L__BB9_68:
	mul.wide.s32 	%rd65, %r181, 4;
	add.s64 	%rd66, %rd2, %rd65;
	ld.global.u32 	%r85, [%rd66];
	mul.wide.s32 	%rd67, %r180, 4;
	add.s64 	%rd68, %rd2, %rd67;
	ld.global.u32 	%r86, [%rd68];
	setp.ge.s32 	%p39, %r85, %r86;
	@%p39 bra 	$L__BB9_70;
	st.global.u32 	[%rd7], %r85;
	add.s32 	%r181, %r181, 1;
	bra.uni 	$L__BB9_71;
$L__BB9_70:
	st.global.u32 	[%rd7], %r86;
	add.s32 	%r180, %r180, 1;
$L__BB9_71:
	setp.eq.s32 	%p40, %r180, %r10;
	@%p40 bra 	$L__BB9_77;
	setp.eq.s32 	%p41, %r181, %r27;
	@%p41 bra 	$L__BB9_76;
	mul.wide.s32 	%rd73, %r181, 4;
	add.s64 	%rd74, %rd2, %rd73;
	ld.global.u32 	%r91, [%rd74];
	mul.wide.s32 	%rd75, %r180, 4;
	add.s64 	%rd76, %rd2, %rd75;
	ld.global.u32 	%r92, [%rd76];
	setp.lt.s32 	%p42, %r91, %r92;
	@%p42 bra 	$L__BB9_75;
	st.global.u32 	[%rd7+4], %r92;
	add.s32 	%r180, %r180, 1;
	bra.uni 	$L__BB9_78;
$L__BB9_75:
	st.global.u32 	[%rd7+4], %r91;
	add.s32 	%r181, %r181, 1;
	bra.uni 	$L__BB9_78;
$L__BB9_76:
	mul.wide.s32 	%rd77, %r180, 4;
	add.s64 	%rd78, %rd2, %rd77;
	ld.global.u32 	%r141, [%rd78];
	st.global.u32 	[%rd7+4], %r141;
	add.s32 	%r180, %r180, 1;
	mov.u32 	%r181, %r27;
	bra.uni 	$L__BB9_78;
$L__BB9_77:
	mul.wide.s32 	%rd79, %r181, 4;
	add.s64 	%rd80, %rd2, %rd79;
	ld.global.u32 	%r142, [%rd80];
	st.global.u32 	[%rd7+4], %r142;
	add.s32 	%r181, %r181, 1;
	mov.u32 	%r180, %r10;
$L__BB9_78:
	setp.eq.s32 	%p43, %r180, %r10;
	@%p43 bra 	$L__BB9_84;
	setp.eq.s32 	%p44, %r181, %r27;
	@%p44 bra 	$L__BB9_83;
	mul.wide.s32 	%rd81, %r181, 4;
	add.s64 	%rd82, %rd2, %rd81;
	ld.global.u32 	%r99, [%rd82];
	mul.wide.s32 	%rd83, %r180, 4;
	add.s64 	%rd84, %rd2, %rd83;
	ld.global.u32 	%r100, [%rd84];
	setp.lt.s32 	%p45, %r99, %r100;
	@%p45 bra 	$L__BB9_82;
	st.global.u32 	[%rd7+8], %r100;
	add.s32 	%r180, %r180, 1;
	bra.uni 	$L__BB9_85;
$L__BB9_82:
	st.global.u32 	[%rd7+8], %r99;
	add.s32 	%r181, %r181, 1;
	bra.uni 	$L__BB9_85;
$L__BB9_83:
	mul.wide.s32 	%rd85, %r180, 4;
	add.s64 	%rd86, %rd2, %rd85;
	ld.global.u32 	%r143, [%rd86];
	st.global.u32 	[%rd7+8], %r143;
	add.s32 	%r180, %r180, 1;
	mov.u32 	%r181, %r27;
	bra.uni 	$L__BB9_85;
$L__BB9_84:
	mul.wide.s32 	%rd87, %r181, 4;
	add.s64 	%rd88, %rd2, %rd87;
	ld.global.u32 	%r144, [%rd88];
	st.global.u32 	[%rd7+8], %r144;
	add.s32 	%r181, %r181, 1;
	mov.u32 	%r180, %r10;
$L__BB9_85:
	setp.eq.s32 	%p46, %r180, %r10;
	@%p46 bra 	$L__BB9_91;
	setp.eq.s32 	%p47, %r181, %r27;
	@%p47 bra 	$L__BB9_90;
	mul.wide.s32 	%rd89, %r181, 4;
	add.s64 	%rd90, %rd2, %rd89;
	ld.global.u32 	%r107, [%rd90];
	mul.wide.s32 	%rd91, %r180, 4;
	add.s64 	%rd92, %rd2, %rd91;
	ld.global.u32 	%r108, [%rd92];
	setp.lt.s32 	%p48, %r107, %r108;
	@%p48 bra 	$L__BB9_89;
	st.global.u32 	[%rd7+12], %r108;
	add.s32 	%r180, %r180, 1;
	bra.uni 	$L__BB9_92;
$L__BB9_89:
	st.global.u32 	[%rd7+12], %r107;
	add.s32 	%r181, %r181, 1;
	bra.uni 	$L__BB9_92;
$L__BB9_90:
	mul.wide.s32 	%rd93, %r180, 4;
	add.s64 	%rd94, %rd2, %rd93;
	ld.global.u32 	%r145, [%rd94];
	st.global.u32 	[%rd7+12], %r145;
	add.s32 	%r180, %r180, 1;
	mov.u32 	%r181, %r27;
	bra.uni 	$L__BB9_92;
$L__BB9_91:
	mul.wide.s32 	%rd95, %r181, 4;
	add.s64 	%rd96, %rd2, %rd95;
	ld.global.u32 	%r146, [%rd96];
	st.global.u32 	[%rd7+12], %r146;
	add.s32 	%r181, %r181, 1;
	mov.u32 	%r180, %r10;
$L__BB9_92:
	add.s32 	%r156, %r156, 4;
	setp.ne.s32 	%p49, %r156, %r27;
	@%p49 bra 	$L__BB9_37;
$L__BB9_93:
	bar.sync 	0;
	not.pred 	%p51, %p1;
	setp.lt.s32 	%p50, %r148, %r116;
	@%p50 bra 	$L__BB9_2;
	@%p1 bra 	$L__BB9_96;
	ld.global.u32 	%r147, [%rd4];
	st.global.u32 	[%rd3], %r147;
$L__BB9_96:
	ret;

}


// ===== COMPILED SASS (sm_100) =====

	.target	sm_100

	.elftype	@"ET_EXEC"


//--------------------- .note.nv.tkinfo           --------------------------
	.section	.note.nv.tkinfo,"",@"SHT_NOTE"
	.sectionflags	@"SHF_NOTE_NV_TKINFO"
	.tkinfo
        /*0018*/ 	.word	0x00000002
        /*0030*/ 	.string	""
        /*0030*/ 	.string	"ptxas"
        /*0030*/ 	.string	"Cuda compilation tools, release 13.0, V13.0.88"
        /*0030*/ 	.string	"Build cuda_13.0.r13.0/compiler.36424714_0"
        /*0030*/ 	.string	"-arch sm_100 -m 64 "



//--------------------- .note.nv.cuinfo           --------------------------
	.section	.note.nv.cuinfo,"",@"SHT_NOTE"
	.sectionflags	@"SHF_NOTE_NV_CUINFO"
        /*0018*/ 	.short	0x0002
        /*001a*/ 	.short	0x0064
        /*001c*/ 	.short	0x0082
	.zero		2


//--------------------- .nv.info                  --------------------------
	.section	.nv.info,"",@"SHT_CUDA_INFO"
	.align	4


	//----- nvinfo : EIATTR_REGCOUNT
	.align		4
        /*0000*/ 	.byte	0x04, 0x2f
        /*0002*/ 	.short	(.L_2 - .L_1)
	.align		4
.L_1:
        /*0004*/ 	.word	index@(_Z3mapIiiXadL_Z6squareRiiEEEvPT_PT0_)
        /*0008*/ 	.word	0x0000000a


	//----- nvinfo : EIATTR_FRAME_SIZE
	.align		4
.L_2:
        /*000c*/ 	.byte	0x04, 0x11
        /*000e*/ 	.short	(.L_4 - .L_3)
	.align		4
.L_3:
        /*0010*/ 	.word	index@(_Z3mapIiiXadL_Z6squareRiiEEEvPT_PT0_)
        /*0014*/ 	.word	0x00000000


	//----- nvinfo : EIATTR_REGCOUNT
	.align		4
.L_4:
        /*0018*/ 	.byte	0x04, 0x2f
        /*001a*/ 	.short	(.L_6 - .L_5)
	.align		4
.L_5:
        /*001c*/ 	.word	index@(_Z12reduceBinaryIiXadL_Z3sumRiiiEEEvPT_S2_j)
        /*0020*/ 	.word	0x0000000e


	//----- nvinfo : EIATTR_FRAME_SIZE
	.align		4
.L_6:
        /*0024*/ 	.byte	0x04, 0x11
        /*0026*/ 	.short	(.L_8 - .L_7)
	.align		4
.L_7:
        /*0028*/ 	.word	index@(_Z12reduceBinaryIiXadL_Z3sumRiiiEEEvPT_S2_j)
        /*002c*/ 	.word	0x00000000


	//----- nvinfo : EIATTR_REGCOUNT
	.align		4
.L_8:
        /*0030*/ 	.byte	0x04, 0x2f
        /*0032*/ 	.short	(.L_10 - .L_9)
	.align		4
.L_9:
        /*0034*/ 	.word	index@(_Z13reduceFoldingIiXadL_Z3sumRiiiEEEvPT_S2_j)
        /*0038*/ 	.word	0x0000000e


	//----- nvinfo : EIATTR_FRAME_SIZE
	.align		4
.L_10:
        /*003c*/ 	.byte	0x04, 0x11
        /*003e*/ 	.short	(.L_12 - .L_11)
	.align		4
.L_11:
        /*0040*/ 	.word	index@(_Z13reduceFoldingIiXadL_Z3sumRiiiEEEvPT_S2_j)
        /*0044*/ 	.word	0x00000000


	//----- nvinfo : EIATTR_REGCOUNT
	.align		4
.L_12:
        /*0048*/ 	.byte	0x04, 0x2f
        /*004a*/ 	.short	(.L_14 - .L_13)
	.align		4
.L_13:
        /*004c*/ 	.word	index@(_Z8scanNaivIiXadL_Z3sumRiiiEEEvPT_S2_j)
        /*0050*/ 	.word	0x0000000e


	//----- nvinfo : EIATTR_FRAME_SIZE
	.align		4
.L_14:
        /*0054*/ 	.byte	0x04, 0x11
        /*0056*/ 	.short	(.L_16 - .L_15)
	.align		4
.L_15:
        /*0058*/ 	.word	index@(_Z8scanNaivIiXadL_Z3sumRiiiEEEvPT_S2_j)
        /*005c*/ 	.word	0x00000000


	//----- nvinfo : EIATTR_REGCOUNT
	.align		4
.L_16:
        /*0060*/ 	.byte	0x04, 0x2f
        /*0062*/ 	.short	(.L_18 - .L_17)
	.align		4
.L_17:
        /*0064*/ 	.word	index@(_Z10scanBinaryIiXadL_Z3sumRiiiEEEvPT_S2_j)
        /*0068*/ 	.word	0x00000012


	//----- nvinfo : EIATTR_FRAME_SIZE
	.align		4
.L_18:
        /*006c*/ 	.byte	0x04, 0x11
        /*006e*/ 	.short	(.L_20 - .L_19)
	.align		4
.L_19:
        /*0070*/ 	.word	index@(_Z10scanBinaryIiXadL_Z3sumRiiiEEEvPT_S2_j)
        /*0074*/ 	.word	0x00000000


	//----- nvinfo : EIATTR_REGCOUNT
	.align		4
.L_20:
        /*0078*/ 	.byte	0x04, 0x2f
        /*007a*/ 	.short	(.L_22 - .L_21)
	.align		4
.L_21:
        /*007c*/ 	.word	index@(_Z6gatherIiEvPT_PiS1_)
        /*0080*/ 	.word	0x0000000c


	//----- nvinfo : EIATTR_FRAME_SIZE
	.align		4
.L_22:
        /*0084*/ 	.byte	0x04, 0x11
        /*0086*/ 	.short	(.L_24 - .L_23)
	.align		4
.L_23:
        /*0088*/ 	.word	index@(_Z6gatherIiEvPT_PiS1_)
        /*008c*/ 	.word	0x00000000


	//----- nvinfo : EIATTR_REGCOUNT
	.align		4
.L_24:
        /*0090*/ 	.byte	0x04, 0x2f
        /*0092*/ 	.short	(.L_26 - .L_25)
	.align		4
.L_25:
        /*0094*/ 	.word	index@(_Z7scatterIiEvPT_PiS1_)
        /*0098*/ 	.word	0x0000000a


	//----- nvinfo : EIATTR_FRAME_SIZE
	.align		4
.L_26:
        /*009c*/ 	.byte	0x04, 0x11
        /*009e*/ 	.short	(.L_28 - .L_27)
	.align		4
.L_27:
        /*00a0*/ 	.word	index@(_Z7scatterIiEvPT_PiS1_)
        /*00a4*/ 	.word	0x00000000


	//----- nvinfo : EIATTR_REGCOUNT
	.align		4
.L_28:
        /*00a8*/ 	.byte	0x04, 0x2f
        /*00aa*/ 	.short	(.L_30 - .L_29)
	.align		4
.L_29:
        /*00ac*/ 	.word	index@(_Z7compactIiEvPT_PiS1_)
        /*00b0*/ 	.word	0x0000001c


	//----- nvinfo : EIATTR_FRAME_SIZE
	.align		4
.L_30:
        /*00b4*/ 	.byte	0x04, 0x11
        /*00b6*/ 	.short	(.L_32 - .L_31)
	.align		4
.L_31:
        /*00b8*/ 	.word	index@(_Z7compactIiEvPT_PiS1_)
        /*00bc*/ 	.word	0x00000000


	//----- nvinfo : EIATTR_REGCOUNT
	.align		4
.L_32:
        /*00c0*/ 	.byte	0x04, 0x2f
        /*00c2*/ 	.short	(.L_34 - .L_33)
	.align		4
.L_33:
        /*00c4*/ 	.word	index@(_Z26compactRewritingInputArrayIiEvPT_i)
        /*00c8*/ 	.word	0x0000001e


	//----- nvinfo : EIATTR_FRAME_SIZE
	.align		4
.L_34:
        /*00cc*/ 	.byte	0x04, 0x11
        /*00ce*/ 	.short	(.L_36 - .L_35)
	.align		4
.L_35:
        /*00d0*/ 	.word	index@(_Z26compactRewritingInputArrayIiEvPT_i)
        /*00d4*/ 	.word	0x00000000


	//----- nvinfo : EIATTR_REGCOUNT
	.align		4
.L_36:
        /*00d8*/ 	.byte	0x04, 0x2f
        /*00da*/ 	.short	(.L_38 - .L_37)
	.align		4
.L_37:
        /*00dc*/ 	.word	index@(_Z9mergeSortIiEvPT_S1_i)
        /*00e0*/ 	.word	0x0000001a


	//----- nvinfo : EIATTR_FRAME_SIZE
	.align		4
.L_38:
        /*00e4*/ 	.byte	0x04, 0x11
        /*00e6*/ 	.short	(.L_40 - .L_39)
	.align		4
.L_39:
        /*00e8*/ 	.word	index@(_Z9mergeSortIiEvPT_S1_i)
        /*00ec*/ 	.word	0x00000000


	//----- nvinfo : EIATTR_MIN_STACK_SIZE
	.align		4
.L_40:
        /*00f0*/ 	.byte	0x04, 0x12
        /*00f2*/ 	.short	(.L_42 - .L_41)
	.align		4
.L_41:
        /*00f4*/ 	.word	index@(_Z9mergeSortIiEvPT_S1_i)
        /*00f8*/ 	.word	0x00000000


	//----- nvinfo : EIATTR_MIN_STACK_SIZE
	.align		4
.L_42:
        /*00fc*/ 	.byte	0x04, 0x12
        /*00fe*/ 	.short	(.L_44 - .L_43)
	.align		4
.L_43:
        /*0100*/ 	.word	index@(_Z26compactRewritingInputArrayIiEvPT_i)
        /*0104*/ 	.word	0x00000000


	//----- nvinfo : EIATTR_MIN_STACK_SIZE
	.align		4
.L_44:
        /*0108*/ 	.byte	0x04, 0x12
        /*010a*/ 	.short	(.L_46 - .L_45)
	.align		4
.L_45:
        /*010c*/ 	.word	index@(_Z7compactIiEvPT_PiS1_)
        /*0110*/ 	.word	0x00000000


	//----- nvinfo : EIATTR_MIN_STACK_SIZE
	.align		4
.L_46:
        /*0114*/ 	.byte	0x04, 0x12
        /*0116*/ 	.short	(.L_48 - .L_47)
	.align		4
.L_47:
        /*0118*/ 	.word	index@(_Z7scatterIiEvPT_PiS1_)
        /*011c*/ 	.word	0x00000000


	//----- nvinfo : EIATTR_MIN_STACK_SIZE
	.align		4
.L_48:
        /*0120*/ 	.byte	0x04, 0x12
        /*0122*/ 	.short	(.L_50 - .L_49)
	.align		4
.L_49:
        /*0124*/ 	.word	index@(_Z6gatherIiEvPT_PiS1_)
        /*0128*/ 	.word	0x00000000


	//----- nvinfo : EIATTR_MIN_STACK_SIZE
	.align		4
.L_50:
        /*012c*/ 	.byte	0x04, 0x12
        /*012e*/ 	.short	(.L_52 - .L_51)
	.align		4
.L_51:
        /*0130*/ 	.word	index@(_Z10scanBinaryIiXadL_Z3sumRiiiEEEvPT_S2_j)
        /*0134*/ 	.word	0x00000000


	//----- nvinfo : EIATTR_MIN_STACK_SIZE
	.align		4
.L_52:
        /*0138*/ 	.byte	0x04, 0x12
        /*013a*/ 	.short	(.L_54 - .L_53)
	.align		4
.L_53:
        /*013c*/ 	.word	index@(_Z8scanNaivIiXadL_Z3sumRiiiEEEvPT_S2_j)
        /*0140*/ 	.word	0x00000000


	//----- nvinfo : EIATTR_MIN_STACK_SIZE
	.align		4
.L_54:
        /*0144*/ 	.byte	0x04, 0x12
        /*0146*/ 	.short	(.L_56 - .L_55)
	.align		4
.L_55:
        /*0148*/ 	.word	index@(_Z13reduceFoldingIiXadL_Z3sumRiiiEEEvPT_S2_j)
        /*014c*/ 	.word	0x00000000


	//----- nvinfo : EIATTR_MIN_STACK_SIZE
	.align		4
.L_56:
        /*0150*/ 	.byte	0x04, 0x12
        /*0152*/ 	.short	(.L_58 - .L_57)
	.align		4
.L_57:
        /*0154*/ 	.word	index@(_Z12reduceBinaryIiXadL_Z3sumRiiiEEEvPT_S2_j)
        /*0158*/ 	.word	0x00000000


	//----- nvinfo : EIATTR_MIN_STACK_SIZE
	.align		4
.L_58:
        /*015c*/ 	.byte	0x04, 0x12
        /*015e*/ 	.short	(.L_60 - .L_59)
	.align		4
.L_59:
        /*0160*/ 	.word	index@(_Z3mapIiiXadL_Z6squareRiiEEEvPT_PT0_)
        /*0164*/ 	.word	0x00000000
.L_60:


//--------------------- .nv.compat                --------------------------
	.section	.nv.compat,"",@"SHT_CUDA_COMPAT_INFO"
	.align	4
        /*0000*/ 	.byte	0x02, 0x09, 0x00, 0x00, 0x02, 0x02, 0x01, 0x00, 0x02, 0x05, 0x05, 0x00, 0x03, 0x07, 0x01, 0x01
        /*0010*/ 	.byte	0x02, 0x03, 0x00, 0x00, 0x02, 0x06, 0x01, 0x00, 0x04, 0x0b, 0x08, 0x00, 0x09, 0x00, 0x00, 0x00
        /*0020*/ 	.byte	0x00, 0x00, 0x00, 0x00


//--------------------- .nv.info._Z9mergeSortIiEvPT_S1_i --------------------------
	.section	.nv.info._Z9mergeSortIiEvPT_S1_i,"",@"SHT_CUDA_INFO"
	.sectionflags	@""
	.align	4


	//----- nvinfo : EIATTR_CUDA_API_VERSION
	.align		4
        /*0000*/ 	.byte	0x04, 0x37
        /*0002*/ 	.short	(.L_62 - .L_61)
.L_61:
        /*0004*/ 	.word	0x00000082


	//----- nvinfo : EIATTR_KPARAM_INFO
	.align		4
.L_62:
        /*0008*/ 	.byte	0x04, 0x17
        /*000a*/ 	.short	(.L_64 - .L_63)
.L_63:
        /*000c*/ 	.word	0x00000000
        /*0010*/ 	.short	0x0002
        /*0012*/ 	.short	0x0010
        /*0014*/ 	.byte	0x00, 0xf0, 0x11, 0x00


	//----- nvinfo : EIATTR_KPARAM_INFO
	.align		4
.L_64:
        /*0018*/ 	.byte	0x04, 0x17
        /*001a*/ 	.short	(.L_66 - .L_65)
.L_65:
        /*001c*/ 	.word	0x00000000
        /*0020*/ 	.short	0x0001
        /*0022*/ 	.short	0x0008
        /*0024*/ 	.byte	0x00, 0xf5, 0x21, 0x00


	//----- nvinfo : EIATTR_KPARAM_INFO
	.align		4
.L_66:
        /*0028*/ 	.byte	0x04, 0x17
        /*002a*/ 	.short	(.L_68 - .L_67)
.L_67:
        /*002c*/ 	.word	0x00000000
        /*0030*/ 	.short	0x0000
        /*0032*/ 	.short	0x0000
        /*0034*/ 	.byte	0x00, 0xf5, 0x21, 0x00


	//----- nvinfo : EIATTR_SPARSE_MMA_MASK
	.align		4
.L_68:
        /*0038*/ 	.byte	0x03, 0x50
        /*003a*/ 	.short	0x0000


	//----- nvinfo : EIATTR_MAXREG_COUNT
	.align		4
        /*003c*/ 	.byte	0x03, 0x1b
        /*003e*/ 	.short	0x00ff


	//----- nvinfo : EIATTR_NUM_BARRIERS
	.align		4
        /*0040*/ 	.byte	0x02, 0x4c
        /*0042*/ 	.byte	0x01
	.zero		1


	//----- nvinfo : EIATTR_MERCURY_ISA_VERSION
	.align		4
        /*0044*/ 	.byte	0x03, 0x5f
        /*0046*/ 	.short	0x0101


	//----- nvinfo : EIATTR_VRC_CTA_INIT_COUNT
	.align		4
        /*0048*/ 	.byte	0x02, 0x4a
	.zero		1
	.zero		1


	//----- nvinfo : EIATTR_EXIT_INSTR_OFFSETS
	.align		4
        /*004c*/ 	.byte	0x04, 0x1c
        /*004e*/ 	.short	(.L_70 - .L_69)


	//   ....[0]....
.L_69:
        /*0050*/ 	.word	0x00000060


	//   ....[1]....
        /*0054*/ 	.word	0x00001930


	//   ....[2]....
        /*0058*/ 	.word	0x00001960


	//----- nvinfo : EIATTR_CRS_STACK_SIZE
	.align		4
.L_70:
        /*005c*/ 	.byte	0x04, 0x1e
        /*005e*/ 	.short	(.L_72 - .L_71)
.L_71:
        /*0060*/ 	.word	0x00000000


	//----- nvinfo : EIATTR_CBANK_PARAM_SIZE
	.align		4
.L_72:
        /*0064*/ 	.byte	0x03, 0x19
        /*0066*/ 	.short	0x0014


	//----- nvinfo : EIATTR_PARAM_CBANK
	.align		4
        /*0068*/ 	.byte	0x04, 0x0a
        /*006a*/ 	.short	(.L_74 - .L_73)
	.align		4
.L_73:
        /*006c*/ 	.word	index@(.nv.constant0._Z9mergeSortIiEvPT_S1_i)
        /*0070*/ 	.short	0x0380
        /*0072*/ 	.short	0x0014


	//----- nvinfo : EIATTR_SW_WAR
	.align		4
.L_74:
        /*0074*/ 	.byte	0x04, 0x36
        /*0076*/ 	.short	(.L_76 - .L_75)
.L_75:
        /*0078*/ 	.word	0x00000008
.L_76:


//--------------------- .nv.info._Z26compactRewritingInputArrayIiEvPT_i --------------------------
	.section	.nv.info._Z26compactRewritingInputArrayIiEvPT_i,"",@"SHT_CUDA_INFO"
	.sectionflags	@""
	.align	4


	//----- nvinfo : EIATTR_CUDA_API_VERSION
	.align		4
        /*0000*/ 	.byte	0x04, 0x37
        /*0002*/ 	.short	(.L_78 - .L_77)
.L_77:
        /*0004*/ 	.word	0x00000082


	//----- nvinfo : EIATTR_KPARAM_INFO
	.align		4
.L_78:
        /*0008*/ 	.byte	0x04, 0x17
        /*000a*/ 	.short	(.L_80 - .L_79)
.L_79:
        /*000c*/ 	.word	0x00000000
        /*0010*/ 	.short	0x0001
        /*0012*/ 	.short	0x0008
        /*0014*/ 	.byte	0x00, 0xf0, 0x11, 0x00


	//----- nvinfo : EIATTR_KPARAM_INFO
	.align		4
.L_80:
        /*0018*/ 	.byte	0x04, 0x17
        /*001a*/ 	.short	(.L_82 - .L_81)
.L_81:
        /*001c*/ 	.word	0x00000000
        /*0020*/ 	.short	0x0000
        /*0022*/ 	.short	0x0000
        /*0024*/ 	.byte	0x00, 0xf5, 0x21, 0x00


	//----- nvinfo : EIATTR_SPARSE_MMA_MASK
	.align		4
.L_82:
        /*0028*/ 	.byte	0x03, 0x50
        /*002a*/ 	.short	0x0000


	//----- nvinfo : EIATTR_MAXREG_COUNT
	.align		4
        /*002c*/ 	.byte	0x03, 0x1b
        /*002e*/ 	.short	0x00ff


	//----- nvinfo : EIATTR_MERCURY_ISA_VERSION
	.align		4
        /*0030*/ 	.byte	0x03, 0x5f
        /*0032*/ 	.short	0x0101


	//----- nvinfo : EIATTR_VRC_CTA_INIT_COUNT
	.align		4
        /*0034*/ 	.byte	0x02, 0x4a
	.zero		1
	.zero		1


	//----- nvinfo : EIATTR_EXIT_INSTR_OFFSETS
	.align		4
        /*0038*/ 	.byte	0x04, 0x1c
        /*003a*/ 	.short	(.L_84 - .L_83)


	//   ....[0]....
.L_83:
        /*003c*/ 	.word	0x000000e0


	//   ....[1]....
        /*0040*/ 	.word	0x00000c10


	//----- nvinfo : EIATTR_CRS_STACK_SIZE
	.align		4
.L_84:
        /*0044*/ 	.byte	0x04, 0x1e
        /*0046*/ 	.short	(.L_86 - .L_85)
.L_85:
        /*0048*/ 	.word	0x00000000


	//----- nvinfo : EIATTR_CBANK_PARAM_SIZE
	.align		4
.L_86:
        /*004c*/ 	.byte	0x03, 0x19
        /*004e*/ 	.short	0x000c


	//----- nvinfo : EIATTR_PARAM_CBANK
	.align		4
        /*0050*/ 	.byte	0x04, 0x0a
        /*0052*/ 	.short	(.L_88 - .L_87)
	.align		4
.L_87:
        /*0054*/ 	.word	index@(.nv.constant0._Z26compactRewritingInputArrayIiEvPT_i)
        /*0058*/ 	.short	0x0380
        /*005a*/ 	.short	0x000c


	//----- nvinfo : EIATTR_SW_WAR
	.align		4
.L_88:
        /*005c*/ 	.byte	0x04, 0x36
        /*005e*/ 	.short	(.L_90 - .L_89)
.L_89:
        /*0060*/ 	.word	0x00000008
.L_90:


//--------------------- .nv.info._Z7compactIiEvPT_PiS1_ --------------------------
	.section	.nv.info._Z7compactIiEvPT_PiS1_,"",@"SHT_CUDA_INFO"
	.sectionflags	@""
	.align	4


	//----- nvinfo : EIATTR_CUDA_API_VERSION
	.align		4
        /*0000*/ 	.byte	0x04, 0x37
        /*0002*/ 	.short	(.L_92 - .L_91)
.L_91:
        /*0004*/ 	.word	0x00000082


	//----- nvinfo : EIATTR_KPARAM_INFO
	.align		4
.L_92:
        /*0008*/ 	.byte	0x04, 0x17
        /*000a*/ 	.short	(.L_94 - .L_93)
.L_93:
        /*000c*/ 	.word	0x00000000
        /*0010*/ 	.short	0x0002
        /*0012*/ 	.short	0x0010
        /*0014*/ 	.byte	0x00, 0xf5, 0x21, 0x00


	//----- nvinfo : EIATTR_KPARAM_INFO
	.align		4
.L_94:
        /*0018*/ 	.byte	0x04, 0x17
        /*001a*/ 	.short	(.L_96 - .L_95)
.L_95:
        /*001c*/ 	.word	0x00000000
        /*0020*/ 	.short	0x0001
        /*0022*/ 	.short	0x0008
        /*0024*/ 	.byte	0x00, 0xf5, 0x21, 0x00


	//----- nvinfo : EIATTR_KPARAM_INFO
	.align		4
.L_96:
        /*0028*/ 	.byte	0x04, 0x17
        /*002a*/ 	.short	(.L_98 - .L_97)
.L_97:
        /*002c*/ 	.word	0x00000000
        /*0030*/ 	.short	0x0000
        /*0032*/ 	.short	0x0000
        /*0034*/ 	.byte	0x00, 0xf5, 0x21, 0x00


	//----- nvinfo : EIATTR_SPARSE_MMA_MASK
	.align		4
.L_98:
        /*0038*/ 	.byte	0x03, 0x50
        /*003a*/ 	.short	0x0000


	//----- nvinfo : EIATTR_MAXREG_COUNT
	.align		4
        /*003c*/ 	.byte	0x03, 0x1b
        /*003e*/ 	.short	0x00ff


	//----- nvinfo : EIATTR_MERCURY_ISA_VERSION
	.align		4
        /*0040*/ 	.byte	0x03, 0x5f
        /*0042*/ 	.short	0x0101


	//----- nvinfo : EIATTR_VRC_CTA_INIT_COUNT
	.align		4
        /*0044*/ 	.byte	0x02, 0x4a
	.zero		1
	.zero		1


	//----- nvinfo : EIATTR_EXIT_INSTR_OFFSETS
	.align		4
        /*0048*/ 	.byte	0x04, 0x1c
        /*004a*/ 	.short	(.L_100 - .L_99)


	//   ....[0]....
.L_99:
        /*004c*/ 	.word	0x000000a0


	//   ....[1]....
        /*0050*/ 	.word	0x00000bf0


	//----- nvinfo : EIATTR_CRS_STACK_SIZE
	.align		4
.L_100:
        /*0054*/ 	.byte	0x04, 0x1e
        /*0056*/ 	.short	(.L_102 - .L_101)
.L_101:
        /*0058*/ 	.word	0x00000000


	//----- nvinfo : EIATTR_CBANK_PARAM_SIZE
	.align		4
.L_102:
        /*005c*/ 	.byte	0x03, 0x19
        /*005e*/ 	.short	0x0018


	//----- nvinfo : EIATTR_PARAM_CBANK
	.align		4
        /*0060*/ 	.byte	0x04, 0x0a
        /*0062*/ 	.short	(.L_104 - .L_103)
	.align		4
.L_103:
        /*0064*/ 	.word	index@(.nv.constant0._Z7compactIiEvPT_PiS1_)
        /*0068*/ 	.short	0x0380
        /*006a*/ 	.short	0x0018


	//----- nvinfo : EIATTR_SW_WAR
	.align		4
.L_104:
        /*006c*/ 	.byte	0x04, 0x36
        /*006e*/ 	.short	(.L_106 - .L_105)
.L_105:
        /*0070*/ 	.word	0x00000008
.L_106:


//--------------------- .nv.info._Z7scatterIiEvPT_PiS1_ --------------------------
	.section	.nv.info._Z7scatterIiEvPT_PiS1_,"",@"SHT_CUDA_INFO"
	.sectionflags	@""
	.align	4


	//----- nvinfo : EIATTR_CUDA_API_VERSION
	.align		4
        /*0000*/ 	.byte	0x04, 0x37
        /*0002*/ 	.short	(.L_108 - .L_107)
.L_107:
        /*0004*/ 	.word	0x00000082


	//----- nvinfo : EIATTR_KPARAM_INFO
	.align		4
.L_108:
        /*0008*/ 	.byte	0x04, 0x17
        /*000a*/ 	.short	(.L_110 - .L_109)
.L_109:
        /*000c*/ 	.word	0x00000000
        /*0010*/ 	.short	0x0002
        /*0012*/ 	.short	0x0010
        /*0014*/ 	.byte	0x00, 0xf5, 0x21, 0x00


	//----- nvinfo : EIATTR_KPARAM_INFO
	.align		4
.L_110:
        /*0018*/ 	.byte	0x04, 0x17
        /*001a*/ 	.short	(.L_112 - .L_111)
.L_111:
        /*001c*/ 	.word	0x00000000
        /*0020*/ 	.short	0x0001
        /*0022*/ 	.short	0x0008
        /*0024*/ 	.byte	0x00, 0xf5, 0x21, 0x00


	//----- nvinfo : EIATTR_KPARAM_INFO
	.align		4
.L_112:
        /*0028*/ 	.byte	0x04, 0x17
        /*002a*/ 	.short	(.L_114 - .L_113)
.L_113:
        /*002c*/ 	.word	0x00000000
        /*0030*/ 	.short	0x0000
        /*0032*/ 	.short	0x0000
        /*0034*/ 	.byte	0x00, 0xf5, 0x21, 0x00


	//----- nvinfo : EIATTR_SPARSE_MMA_MASK
	.align		4
.L_114:
        /*0038*/ 	.byte	0x03, 0x50
        /*003a*/ 	.short	0x0000


	//----- nvinfo : EIATTR_MAXREG_COUNT
	.align		4
        /*003c*/ 	.byte	0x03, 0x1b
        /*003e*/ 	.short	0x00ff


	//----- nvinfo : EIATTR_MERCURY_ISA_VERSION
	.align		4
        /*0040*/ 	.byte	0x03, 0x5f
        /*0042*/ 	.short	0x0101


	//----- nvinfo : EIATTR_VRC_CTA_INIT_COUNT
	.align		4
        /*0044*/ 	.byte	0x02, 0x4a
	.zero		1
	.zero		1


	//----- nvinfo : EIATTR_EXIT_INSTR_OFFSETS
	.align		4
        /*0048*/ 	.byte	0x04, 0x1c
        /*004a*/ 	.short	(.L_116 - .L_115)


	//   ....[0]....
.L_115:
        /*004c*/ 	.word	0x000000f0


	//----- nvinfo : EIATTR_CBANK_PARAM_SIZE
	.align		4
.L_116:
        /*0050*/ 	.byte	0x03, 0x19
        /*0052*/ 	.short	0x0018


	//----- nvinfo : EIATTR_PARAM_CBANK
	.align		4
        /*0054*/ 	.byte	0x04, 0x0a
        /*0056*/ 	.short	(.L_118 - .L_117)
	.align		4
.L_117:
        /*0058*/ 	.word	index@(.nv.constant0._Z7scatterIiEvPT_PiS1_)
        /*005c*/ 	.short	0x0380
        /*005e*/ 	.short	0x0018


	//----- nvinfo : EIATTR_SW_WAR
	.align		4
.L_118:
        /*0060*/ 	.byte	0x04, 0x36
        /*0062*/ 	.short	(.L_120 - .L_119)
.L_119:
        /*0064*/ 	.word	0x00000008
.L_120:


//--------------------- .nv.info._Z6gatherIiEvPT_PiS1_ --------------------------
	.section	.nv.info._Z6gatherIiEvPT_PiS1_,"",@"SHT_CUDA_INFO"
	.sectionflags	@""
	.align	4


	//----- nvinfo : EIATTR_CUDA_API_VERSION
	.align		4
        /*0000*/ 	.byte	0x04, 0x37
        /*0002*/ 	.short	(.L_122 - .L_121)
.L_121:
        /*0004*/ 	.word	0x00000082


	//----- nvinfo : EIATTR_KPARAM_INFO
	.align		4
.L_122:
        /*0008*/ 	.byte	0x04, 0x17
        /*000a*/ 	.short	(.L_124 - .L_123)
.L_123:
        /*000c*/ 	.word	0x00000000
        /*0010*/ 	.short	0x0002
        /*0012*/ 	.short	0x0010
        /*0014*/ 	.byte	0x00, 0xf5, 0x21, 0x00


	//----- nvinfo : EIATTR_KPARAM_INFO
	.align		4
.L_124:
        /*0018*/ 	.byte	0x04, 0x17
        /*001a*/ 	.short	(.L_126 - .L_125)
.L_125:
        /*001c*/ 	.word	0x00000000
        /*0020*/ 	.short	0x0001
        /*0022*/ 	.short	0x0008
        /*0024*/ 	.byte	0x00, 0xf5, 0x21, 0x00


	//----- nvinfo : EIATTR_KPARAM_INFO
	.align		4
.L_126:
        /*0028*/ 	.byte	0x04, 0x17
        /*002a*/ 	.short	(.L_128 - .L_127)
.L_127:
        /*002c*/ 	.word	0x00000000
        /*0030*/ 	.short	0x0000
        /*0032*/ 	.short	0x0000
        /*0034*/ 	.byte	0x00, 0xf5, 0x21, 0x00


	//----- nvinfo : EIATTR_SPARSE_MMA_MASK
	.align		4
.L_128:
        /*0038*/ 	.byte	0x03, 0x50
        /*003a*/ 	.short	0x0000


	//----- nvinfo : EIATTR_MAXREG_COUNT
	.align		4
        /*003c*/ 	.byte	0x03, 0x1b
        /*003e*/ 	.short	0x00ff


	//----- nvinfo : EIATTR_MERCURY_ISA_VERSION
	.align		4
        /*0040*/ 	.byte	0x03, 0x5f
        /*0042*/ 	.short	0x0101


	//----- nvinfo : EIATTR_VRC_CTA_INIT_COUNT
	.align		4
        /*0044*/ 	.byte	0x02, 0x4a
	.zero		1
	.zero		1


	//----- nvinfo : EIATTR_EXIT_INSTR_OFFSETS
	.align		4
        /*0048*/ 	.byte	0x04, 0x1c
        /*004a*/ 	.short	(.L_130 - .L_129)


	//   ....[0]....
.L_129:
        /*004c*/ 	.word	0x000000f0


	//----- nvinfo : EIATTR_CBANK_PARAM_SIZE
	.align		4
.L_130:
        /*0050*/ 	.byte	0x03, 0x19
        /*0052*/ 	.short	0x0018


	//----- nvinfo : EIATTR_PARAM_CBANK
	.align		4
        /*0054*/ 	.byte	0x04, 0x0a
        /*0056*/ 	.short	(.L_132 - .L_131)
	.align		4
.L_131:
        /*0058*/ 	.word	index@(.nv.constant0._Z6gatherIiEvPT_PiS1_)
        /*005c*/ 	.short	0x0380
        /*005e*/ 	.short	0x0018


	//----- nvinfo : EIATTR_SW_WAR
	.align		4
.L_132:
        /*0060*/ 	.byte	0x04, 0x36
        /*0062*/ 	.short	(.L_134 - .L_133)
.L_133:
        /*0064*/ 	.word	0x00000008
.L_134:


//--------------------- .nv.info._Z10scanBinaryIiXadL_Z3sumRiiiEEEvPT_S2_j --------------------------
	.section	.nv.info._Z10scanBinaryIiXadL_Z3sumRiiiEEEvPT_S2_j,"",@"SHT_CUDA_INFO"
	.sectionflags	@""
	.align	4


	//----- nvinfo : EIATTR_CUDA_API_VERSION
	.align		4
        /*0000*/ 	.byte	0x04, 0x37
        /*0002*/ 	.short	(.L_136 - .L_135)
.L_135:
        /*0004*/ 	.word	0x00000082


	//----- nvinfo : EIATTR_KPARAM_INFO
	.align		4
.L_136:
        /*0008*/ 	.byte	0x04, 0x17
        /*000a*/ 	.short	(.L_138 - .L_137)
.L_137:
        /*000c*/ 	.word	0x00000000
        /*0010*/ 	.short	0x0002
        /*0012*/ 	.short	0x0010
        /*0014*/ 	.byte	0x00, 0xf0, 0x11, 0x00


	//----- nvinfo : EIATTR_KPARAM_INFO
	.align		4
.L_138:
        /*0018*/ 	.byte	0x04, 0x17
        /*001a*/ 	.short	(.L_140 - .L_139)
.L_139:
        /*001c*/ 	.word	0x00000000
        /*0020*/ 	.short	0x0001
        /*0022*/ 	.short	0x0008
        /*0024*/ 	.byte	0x00, 0xf5, 0x21, 0x00


	//----- nvinfo : EIATTR_KPARAM_INFO
	.align		4
.L_140:
        /*0028*/ 	.byte	0x04, 0x17
        /*002a*/ 	.short	(.L_142 - .L_141)
.L_141:
        /*002c*/ 	.word	0x00000000
        /*0030*/ 	.short	0x0000
        /*0032*/ 	.short	0x0000
        /*0034*/ 	.byte	0x00, 0xf5, 0x21, 0x00


	//----- nvinfo : EIATTR_SPARSE_MMA_MASK
	.align		4
.L_142:
        /*0038*/ 	.byte	0x03, 0x50
        /*003a*/ 	.short	0x0000


	//----- nvinfo : EIATTR_MAXREG_COUNT
	.align		4
        /*003c*/ 	.byte	0x03, 0x1b
        /*003e*/ 	.short	0x00ff


	//----- nvinfo : EIATTR_NUM_BARRIERS
	.align		4
        /*0040*/ 	.byte	0x02, 0x4c
        /*0042*/ 	.byte	0x01
	.zero		1


	//----- nvinfo : EIATTR_MERCURY_ISA_VERSION
	.align		4
        /*0044*/ 	.byte	0x03, 0x5f
        /*0046*/ 	.short	0x0101


	//----- nvinfo : EIATTR_VRC_CTA_INIT_COUNT
	.align		4
        /*0048*/ 	.byte	0x02, 0x4a
	.zero		1
	.zero		1


	//----- nvinfo : EIATTR_EXIT_INSTR_OFFSETS
	.align		4
        /*004c*/ 	.byte	0x04, 0x1c
        /*004e*/ 	.short	(.L_144 - .L_143)


	//   ....[0]....
.L_143:
        /*0050*/ 	.word	0x000000f0


	//   ....[1]....
        /*0054*/ 	.word	0x000003a0


	//----- nvinfo : EIATTR_CRS_STACK_SIZE
	.align		4
.L_144:
        /*0058*/ 	.byte	0x04, 0x1e
        /*005a*/ 	.short	(.L_146 - .L_145)
.L_145:
        /*005c*/ 	.word	0x00000000


	//----- nvinfo : EIATTR_CBANK_PARAM_SIZE
	.align		4
.L_146:
        /*0060*/ 	.byte	0x03, 0x19
        /*0062*/ 	.short	0x0014


	//----- nvinfo : EIATTR_PARAM_CBANK
	.align		4
        /*0064*/ 	.byte	0x04, 0x0a
        /*0066*/ 	.short	(.L_148 - .L_147)
	.align		4
.L_147:
        /*0068*/ 	.word	index@(.nv.constant0._Z10scanBinaryIiXadL_Z3sumRiiiEEEvPT_S2_j)
        /*006c*/ 	.short	0x0380
        /*006e*/ 	.short	0x0014


	//----- nvinfo : EIATTR_SW_WAR
	.align		4
.L_148:
        /*0070*/ 	.byte	0x04, 0x36
        /*0072*/ 	.short	(.L_150 - .L_149)
.L_149:
        /*0074*/ 	.word	0x00000008
.L_150:


//--------------------- .nv.info._Z8scanNaivIiXadL_Z3sumRiiiEEEvPT_S2_j --------------------------
	.section	.nv.info._Z8scanNaivIiXadL_Z3sumRiiiEEEvPT_S2_j,"",@"SHT_CUDA_INFO"
	.sectionflags	@""
	.align	4


	//----- nvinfo : EIATTR_CUDA_API_VERSION
	.align		4
        /*0000*/ 	.byte	0x04, 0x37
        /*0002*/ 	.short	(.L_152 - .L_151)
.L_151:
        /*0004*/ 	.word	0x00000082


	//----- nvinfo : EIATTR_KPARAM_INFO
	.align		4
.L_152:
        /*0008*/ 	.byte	0x04, 0x17
        /*000a*/ 	.short	(.L_154 - .L_153)
.L_153:
        /*000c*/ 	.word	0x00000000
        /*0010*/ 	.short	0x0002
        /*0012*/ 	.short	0x0010
        /*0014*/ 	.byte	0x00, 0xf0, 0x11, 0x00


	//----- nvinfo : EIATTR_KPARAM_INFO
	.align		4
.L_154:
        /*0018*/ 	.byte	0x04, 0x17
        /*001a*/ 	.short	(.L_156 - .L_155)
.L_155:
        /*001c*/ 	.word	0x00000000
        /*0020*/ 	.short	0x0001
        /*0022*/ 	.short	0x0008
        /*0024*/ 	.byte	0x00, 0xf5, 0x21, 0x00


	//----- nvinfo : EIATTR_KPARAM_INFO
	.align		4
.L_156:
        /*0028*/ 	.byte	0x04, 0x17
        /*002a*/ 	.short	(.L_158 - .L_157)
.L_157:
        /*002c*/ 	.word	0x00000000
        /*0030*/ 	.short	0x0000
        /*0032*/ 	.short	0x0000
        /*0034*/ 	.byte	0x00, 0xf5, 0x21, 0x00


	//----- nvinfo : EIATTR_SPARSE_MMA_MASK
	.align		4
.L_158:
        /*0038*/ 	.byte	0x03, 0x50
        /*003a*/ 	.short	0x0000


	//----- nvinfo : EIATTR_MAXREG_COUNT
	.align		4
        /*003c*/ 	.byte	0x03, 0x1b
        /*003e*/ 	.short	0x00ff


	//----- nvinfo : EIATTR_NUM_BARRIERS
	.align		4
        /*0040*/ 	.byte	0x02, 0x4c
        /*0042*/ 	.byte	0x01
	.zero		1


	//----- nvinfo : EIATTR_MERCURY_ISA_VERSION
	.align		4
        /*0044*/ 	.byte	0x03, 0x5f
        /*0046*/ 	.short	0x0101


	//----- nvinfo : EIATTR_VRC_CTA_INIT_COUNT
	.align		4
        /*0048*/ 	.byte	0x02, 0x4a
	.zero		1
	.zero		1


	//----- nvinfo : EIATTR_EXIT_INSTR_OFFSETS
	.align		4
        /*004c*/ 	.byte	0x04, 0x1c
        /*004e*/ 	.short	(.L_160 - .L_159)


	//   ....[0]....
.L_159:
        /*0050*/ 	.word	0x000000f0


	//   ....[1]....
        /*0054*/ 	.word	0x00000210


	//----- nvinfo : EIATTR_CRS_STACK_SIZE
	.align		4
.L_160:
        /*0058*/ 	.byte	0x04, 0x1e
        /*005a*/ 	.short	(.L_162 - .L_161)
.L_161:
        /*005c*/ 	.word	0x00000000


	//----- nvinfo : EIATTR_CBANK_PARAM_SIZE
	.align		4
.L_162:
        /*0060*/ 	.byte	0x03, 0x19
        /*0062*/ 	.short	0x0014


	//----- nvinfo : EIATTR_PARAM_CBANK
	.align		4
        /*0064*/ 	.byte	0x04, 0x0a
        /*0066*/ 	.short	(.L_164 - .L_163)
	.align		4
.L_163:
        /*0068*/ 	.word	index@(.nv.constant0._Z8scanNaivIiXadL_Z3sumRiiiEEEvPT_S2_j)
        /*006c*/ 	.short	0x0380
        /*006e*/ 	.short	0x0014


	//----- nvinfo : EIATTR_SW_WAR
	.align		4
.L_164:
        /*0070*/ 	.byte	0x04, 0x36
        /*0072*/ 	.short	(.L_166 - .L_165)
.L_165:
        /*0074*/ 	.word	0x00000008
.L_166:


//--------------------- .nv.info._Z13reduceFoldingIiXadL_Z3sumRiiiEEEvPT_S2_j --------------------------
	.section	.nv.info._Z13reduceFoldingIiXadL_Z3sumRiiiEEEvPT_S2_j,"",@"SHT_CUDA_INFO"
	.sectionflags	@""
	.align	4


	//----- nvinfo : EIATTR_CUDA_API_VERSION
	.align		4
        /*0000*/ 	.byte	0x04, 0x37
        /*0002*/ 	.short	(.L_168 - .L_167)
.L_167:
        /*0004*/ 	.word	0x00000082


	//----- nvinfo : EIATTR_KPARAM_INFO
	.align		4
.L_168:
        /*0008*/ 	.byte	0x04, 0x17
        /*000a*/ 	.short	(.L_170 - .L_169)
.L_169:
        /*000c*/ 	.word	0x00000000
        /*0010*/ 	.short	0x0002
        /*0012*/ 	.short	0x0010
        /*0014*/ 	.byte	0x00, 0xf0, 0x11, 0x00


	//----- nvinfo : EIATTR_KPARAM_INFO
	.align		4
.L_170:
        /*0018*/ 	.byte	0x04, 0x17
        /*001a*/ 	.short	(.L_172 - .L_171)
.L_171:
        /*001c*/ 	.word	0x00000000
        /*0020*/ 	.short	0x0001
        /*0022*/ 	.short	0x0008
        /*0024*/ 	.byte	0x00, 0xf5, 0x21, 0x00


	//----- nvinfo : EIATTR_KPARAM_INFO
	.align		4
.L_172:
        /*0028*/ 	.byte	0x04, 0x17
        /*002a*/ 	.short	(.L_174 - .L_173)
.L_173:
        /*002c*/ 	.word	0x00000000
        /*0030*/ 	.short	0x0000
        /*0032*/ 	.short	0x0000
        /*0034*/ 	.byte	0x00, 0xf5, 0x21, 0x00


	//----- nvinfo : EIATTR_SPARSE_MMA_MASK
	.align		4
.L_174:
        /*0038*/ 	.byte	0x03, 0x50
        /*003a*/ 	.short	0x0000


	//----- nvinfo : EIATTR_MAXREG_COUNT
	.align		4
        /*003c*/ 	.byte	0x03, 0x1b
        /*003e*/ 	.short	0x00ff


	//----- nvinfo : EIATTR_NUM_BARRIERS
	.align		4
        /*0040*/ 	.byte	0x02, 0x4c
        /*0042*/ 	.byte	0x01
	.zero		1


	//----- nvinfo : EIATTR_MERCURY_ISA_VERSION
	.align		4
        /*0044*/ 	.byte	0x03, 0x5f
        /*0046*/ 	.short	0x0101


	//----- nvinfo : EIATTR_VRC_CTA_INIT_COUNT
	.align		4
        /*0048*/ 	.byte	0x02, 0x4a
	.zero		1
	.zero		1


	//----- nvinfo : EIATTR_EXIT_INSTR_OFFSETS
	.align		4
        /*004c*/ 	.byte	0x04, 0x1c
        /*004e*/ 	.short	(.L_176 - .L_175)


	//   ....[0]....
.L_175:
        /*0050*/ 	.word	0x000000f0


	//   ....[1]....
        /*0054*/ 	.word	0x00000220


	//----- nvinfo : EIATTR_CRS_STACK_SIZE
	.align		4
.L_176:
        /*0058*/ 	.byte	0x04, 0x1e
        /*005a*/ 	.short	(.L_178 - .L_177)
.L_177:
        /*005c*/ 	.word	0x00000000


	//----- nvinfo : EIATTR_CBANK_PARAM_SIZE
	.align		4
.L_178:
        /*0060*/ 	.byte	0x03, 0x19
        /*0062*/ 	.short	0x0014


	//----- nvinfo : EIATTR_PARAM_CBANK
	.align		4
        /*0064*/ 	.byte	0x04, 0x0a
        /*0066*/ 	.short	(.L_180 - .L_179)
	.align		4
.L_179:
        /*0068*/ 	.word	index@(.nv.constant0._Z13reduceFoldingIiXadL_Z3sumRiiiEEEvPT_S2_j)
        /*006c*/ 	.short	0x0380
        /*006e*/ 	.short	0x0014


	//----- nvinfo : EIATTR_SW_WAR
	.align		4
.L_180:
        /*0070*/ 	.byte	0x04, 0x36
        /*0072*/ 	.short	(.L_182 - .L_181)
.L_181:
        /*0074*/ 	.word	0x00000008
.L_182:


//--------------------- .nv.info._Z12reduceBinaryIiXadL_Z3sumRiiiEEEvPT_S2_j --------------------------
	.section	.nv.info._Z12reduceBinaryIiXadL_Z3sumRiiiEEEvPT_S2_j,"",@"SHT_CUDA_INFO"
	.sectionflags	@""
	.align	4


	//----- nvinfo : EIATTR_CUDA_API_VERSION
	.align		4
        /*0000*/ 	.byte	0x04, 0x37
        /*0002*/ 	.short	(.L_184 - .L_183)
.L_183:
        /*0004*/ 	.word	0x00000082


	//----- nvinfo : EIATTR_KPARAM_INFO
	.align		4
.L_184:
        /*0008*/ 	.byte	0x04, 0x17
        /*000a*/ 	.short	(.L_186 - .L_185)
.L_185:
        /*000c*/ 	.word	0x00000000
        /*0010*/ 	.short	0x0002
        /*0012*/ 	.short	0x0010
        /*0014*/ 	.byte	0x00, 0xf0, 0x11, 0x00


	//----- nvinfo : EIATTR_KPARAM_INFO
	.align		4
.L_186:
        /*0018*/ 	.byte	0x04, 0x17
        /*001a*/ 	.short	(.L_188 - .L_187)
.L_187:
        /*001c*/ 	.word	0x00000000
        /*0020*/ 	.short	0x0001
        /*0022*/ 	.short	0x0008
        /*0024*/ 	.byte	0x00, 0xf5, 0x21, 0x00


	//----- nvinfo : EIATTR_KPARAM_INFO
	.align		4
.L_188:
        /*0028*/ 	.byte	0x04, 0x17
        /*002a*/ 	.short	(.L_190 - .L_189)
.L_189:
        /*002c*/ 	.word	0x00000000
        /*0030*/ 	.short	0x0000
        /*0032*/ 	.short	0x0000
        /*0034*/ 	.byte	0x00, 0xf5, 0x21, 0x00


	//----- nvinfo : EIATTR_SPARSE_MMA_MASK
	.align		4
.L_190:
        /*0038*/ 	.byte	0x03, 0x50
        /*003a*/ 	.short	0x0000


	//----- nvinfo : EIATTR_MAXREG_COUNT
	.align		4
        /*003c*/ 	.byte	0x03, 0x1b
        /*003e*/ 	.short	0x00ff


	//----- nvinfo : EIATTR_NUM_BARRIERS
	.align		4
        /*0040*/ 	.byte	0x02, 0x4c
        /*0042*/ 	.byte	0x01
	.zero		1


	//----- nvinfo : EIATTR_MERCURY_ISA_VERSION
	.align		4
        /*0044*/ 	.byte	0x03, 0x5f
        /*0046*/ 	.short	0x0101


	//----- nvinfo : EIATTR_VRC_CTA_INIT_COUNT
	.align		4
        /*0048*/ 	.byte	0x02, 0x4a
	.zero		1
	.zero		1


	//----- nvinfo : EIATTR_EXIT_INSTR_OFFSETS
	.align		4
        /*004c*/ 	.byte	0x04, 0x1c
        /*004e*/ 	.short	(.L_192 - .L_191)


	//   ....[0]....
.L_191:
        /*0050*/ 	.word	0x000000f0


	//   ....[1]....
        /*0054*/ 	.word	0x00000220


	//----- nvinfo : EIATTR_CRS_STACK_SIZE
	.align		4
.L_192:
        /*0058*/ 	.byte	0x04, 0x1e
        /*005a*/ 	.short	(.L_194 - .L_193)
.L_193:
        /*005c*/ 	.word	0x00000000


	//----- nvinfo : EIATTR_CBANK_PARAM_SIZE
	.align		4
.L_194:
        /*0060*/ 	.byte	0x03, 0x19
        /*0062*/ 	.short	0x0014


	//----- nvinfo : EIATTR_PARAM_CBANK
	.align		4
        /*0064*/ 	.byte	0x04, 0x0a
        /*0066*/ 	.short	(.L_196 - .L_195)
	.align		4
.L_195:
        /*0068*/ 	.word	index@(.nv.constant0._Z12reduceBinaryIiXadL_Z3sumRiiiEEEvPT_S2_j)
        /*006c*/ 	.short	0x0380
        /*006e*/ 	.short	0x0014


	//----- nvinfo : EIATTR_SW_WAR
	.align		4
.L_196:
        /*0070*/ 	.byte	0x04, 0x36
        /*0072*/ 	.short	(.L_198 - .L_197)
.L_197:
        /*0074*/ 	.word	0x00000008
.L_198:


//--------------------- .nv.info._Z3mapIiiXadL_Z6squareRiiEEEvPT_PT0_ --------------------------
	.section	.nv.info._Z3mapIiiXadL_Z6squareRiiEEEvPT_PT0_,"",@"SHT_CUDA_INFO"
	.sectionflags	@""
	.align	4


	//----- nvinfo : EIATTR_CUDA_API_VERSION
	.align		4
        /*0000*/ 	.byte	0x04, 0x37
        /*0002*/ 	.short	(.L_200 - .L_199)
.L_199:
        /*0004*/ 	.word	0x00000082


	//----- nvinfo : EIATTR_KPARAM_INFO
	.align		4
.L_200:
        /*0008*/ 	.byte	0x04, 0x17
        /*000a*/ 	.short	(.L_202 - .L_201)
.L_201:
        /*000c*/ 	.word	0x00000000
        /*0010*/ 	.short	0x0001
        /*0012*/ 	.short	0x0008
        /*0014*/ 	.byte	0x00, 0xf5, 0x21, 0x00


	//----- nvinfo : EIATTR_KPARAM_INFO
	.align		4
.L_202:
        /*0018*/ 	.byte	0x04, 0x17
        /*001a*/ 	.short	(.L_204 - .L_203)
.L_203:
        /*001c*/ 	.word	0x00000000
        /*0020*/ 	.short	0x0000
        /*0022*/ 	.short	0x0000
        /*0024*/ 	.byte	0x00, 0xf5, 0x21, 0x00


	//----- nvinfo : EIATTR_SPARSE_MMA_MASK
	.align		4
.L_204:
        /*0028*/ 	.byte	0x03, 0x50
        /*002a*/ 	.short	0x0000


	//----- nvinfo : EIATTR_MAXREG_COUNT
	.align		4
        /*002c*/ 	.byte	0x03, 0x1b
        /*002e*/ 	.short	0x00ff


	//----- nvinfo : EIATTR_MERCURY_ISA_VERSION
	.align		4
        /*0030*/ 	.byte	0x03, 0x5f
        /*0032*/ 	.short	0x0101


	//----- nvinfo : EIATTR_VRC_CTA_INIT_COUNT
	.align		4
        /*0034*/ 	.byte	0x02, 0x4a
	.zero		1
	.zero		1


	//----- nvinfo : EIATTR_EXIT_INSTR_OFFSETS
	.align		4
        /*0038*/ 	.byte	0x04, 0x1c
        /*003a*/ 	.short	(.L_206 - .L_205)


	//   ....[0]....
.L_205:
        /*003c*/ 	.word	0x000000d0


	//----- nvinfo : EIATTR_CBANK_PARAM_SIZE
	.align		4
.L_206:
        /*0040*/ 	.byte	0x03, 0x19
        /*0042*/ 	.short	0x0010


	//----- nvinfo : EIATTR_PARAM_CBANK
	.align		4
        /*0044*/ 	.byte	0x04, 0x0a
        /*0046*/ 	.short	(.L_208 - .L_207)
	.align		4
.L_207:
        /*0048*/ 	.word	index@(.nv.constant0._Z3mapIiiXadL_Z6squareRiiEEEvPT_PT0_)
        /*004c*/ 	.short	0x0380
        /*004e*/ 	.short	0x0010


	//----- nvinfo : EIATTR_SW_WAR
	.align		4
.L_208:
        /*0050*/ 	.byte	0x04, 0x36
        /*0052*/ 	.short	(.L_210 - .L_209)
.L_209:
        /*0054*/ 	.word	0x00000008
.L_210:


//--------------------- .nv.callgraph             --------------------------
	.section	.nv.callgraph,"",@"SHT_CUDA_CALLGRAPH"
	.align	4
	.sectionentsize	8
	.align		4
        /*0000*/ 	.word	0x00000000
	.align		4
        /*0004*/ 	.word	0xffffffff
	.align		4
        /*0008*/ 	.word	0x00000000
	.align		4
        /*000c*/ 	.word	0xfffffffe
	.align		4
        /*0010*/ 	.word	0x00000000
	.align		4
        /*0014*/ 	.word	0xfffffffd
	.align		4
        /*0018*/ 	.word	0x00000000
	.align		4
        /*001c*/ 	.word	0xfffffffc


//--------------------- .nv.constant4             --------------------------
	.section	.nv.constant4,"a",@progbits
	.align	8
	.align		8
.nv.constant4:
        /*0000*/ 	.dword	data


//--------------------- .text._Z9mergeSortIiEvPT_S1_i --------------------------
	.section	.text._Z9mergeSortIiEvPT_S1_i,"ax",@progbits
	.align	128
        .global         _Z9mergeSortIiEvPT_S1_i
        .type           _Z9mergeSortIiEvPT_S1_i,@function
        .size           _Z9mergeSortIiEvPT_S1_i,(.L_x_96 - _Z9mergeSortIiEvPT_S1_i)
        .other          _Z9mergeSortIiEvPT_S1_i,@"STO_CUDA_ENTRY STV_DEFAULT"
_Z9mergeSortIiEvPT_S1_i:
.text._Z9mergeSortIiEvPT_S1_i:
[----:B------:R-:W-:Y:S08]  /*0000*/  LDC R1, c[0x0][0x37c] ;  /* 0x0000df00ff017b82 */ /* 0x000ff00000000800 */
[----:B------:R-:W0:Y:S01]  /*0010*/  LDC R0, c[0x0][0x390] ;  /* 0x0000e400ff007b82 */ /* 0x000e220000000800 */
[----:B------:R-:W1:Y:S07]  /*0020*/  S2R R3, SR_TID.X ;  /* 0x0000000000037919 */ /* 0x000e6e0000002100 */
[----:B------:R-:W2:Y:S01]  /*0030*/  S2UR UR6, SR_CTAID.X ;  /* 0x00000000000679c3 */ /* 0x000ea20000002500 */
[----:B0-----:R-:W-:-:S07]  /*0040*/  ISETP.GE.AND P0, PT, R0, 0x2, PT ;  /* 0x000000020000780c */ /* 0x001fce0003f06270 */
[----:B------:R-:W0:Y:S06]  /*0050*/  LDC R0, c[0x0][0x360] ;  /* 0x0000d800ff007b82 */ /* 0x000e2c0000000800 */
[----:B-12---:R-:W-:Y:S05]  /*0060*/  @!P0 EXIT ;  /* 0x000000000000894d */ /* 0x006fea0003800000 */
[----:B------:R-:W1:Y:S01]  /*0070*/  LDC.64 R10, c[0x0][0x380] ;  /* 0x0000e000ff0a7b82 */ /* 0x000e620000000a00 */
[----:B------:R-:W2:Y:S01]  /*0080*/  LDCU.64 UR4, c[0x0][0x388] ;  /* 0x00007100ff0477ac */ /* 0x000ea20008000a00 */
[----:B0-----:R-:W-:Y:S01]  /*0090*/  IMAD R0, R0, UR6, R3 ;  /* 0x0000000600007c24 */ /* 0x001fe2000f8e0203 */
[----:B------:R-:W0:Y:S04]  /*00a0*/  LDCU.64 UR8, c[0x0][0x358] ;  /* 0x00006b00ff0877ac */ /* 0x000e280008000a00 */
[C---:B------:R-:W-:Y:S01]  /*00b0*/  IADD3 R2, PT, PT, R0.reuse, 0x1, RZ ;  /* 0x0000000100027810 */ /* 0x040fe20007ffe0ff */
[----:B------:R-:W3:Y:S01]  /*00c0*/  LDC.64 R12, c[0x0][0x388] ;  /* 0x0000e200ff0c7b82 */ /* 0x000ee20000000a00 */
[----:B------:R-:W-:Y:S01]  /*00d0*/  IADD3 R3, PT, PT, R0, 0x2, RZ ;  /* 0x0000000200037810 */ /* 0x000fe20007ffe0ff */
[----:B------:R-:W-:Y:S01]  /*00e0*/  UMOV UR6, 0x1 ;  /* 0x0000000100067882 */ /* 0x000fe20000000000 */
[----:B--2---:R-:W-:-:S04]  /*00f0*/  UIADD3 UR4, UP0, UPT, UR4, 0x8, URZ ;  /* 0x0000000804047890 */ /* 0x004fc8000ff1e0ff */
[----:B------:R-:W-:Y:S01]  /*0100*/  UIADD3.X UR5, UPT, UPT, URZ, UR5, URZ, UP0, !UPT ;  /* 0x00000005ff057290 */ /* 0x000fe200087fe4ff */
[----:B-1----:R-:W-:Y:S01]  /*0110*/  IMAD.WIDE R10, R0, 0x4, R10 ;  /* 0x00000004000a7825 */ /* 0x002fe200078e020a */
[----:B------:R-:W-:-:S03]  /*0120*/  UPLOP3.LUT UP0, UPT, UPT, UPT, UPT, 0x40, 0x4 ;  /* 0x000000000004789c */ /* 0x000fc60003f0e870 */
[----:B0--3--:R-:W-:-:S08]  /*0130*/  IMAD.WIDE R12, R0, 0x4, R12 ;  /* 0x00000004000c7825 */ /* 0x009fd000078e020c */
.L_x_49:
[----:B----4-:R-:W-:Y:S01]  /*0140*/  IMAD.U32 R17, RZ, RZ, UR6 ;  /* 0x00000006ff117e24 */ /* 0x010fe2000f8e00ff */
[----:B------:R-:W-:Y:S01]  /*0150*/  USHF.L.U32 UR6, UR6, 0x1, URZ ;  /* 0x0000000106067899 */ /* 0x000fe200080006ff */
[----:B------:R-:W-:Y:S01]  /*0160*/  BSSY.RECONVERGENT B0, `(.L_x_0) ;  /* 0x0000177000007945 */ /* 0x000fe20003800200 */
[----:B0-----:R-:W0:Y:S01]  /*0170*/  LDCU.64 UR12, c[0x0][0x388] ;  /* 0x00007100ff0c77ac */ /* 0x001e220008000a00 */
[----:B------:R-:W-:Y:S01]  /*0180*/  PLOP3.LUT P0, PT, PT, PT, UP0, 0x80, 0x8 ;  /* 0x000000000008781c */ /* 0x000fe20003f0f008 */
[----:B------:R-:W-:-:S06]  /*0190*/  UIADD3 UR7, UPT, UPT, UR6, -0x1, URZ ;  /* 0xffffffff06077890 */ /* 0x000fcc000fffe0ff */
[----:B------:R-:W-:-:S13]  /*01a0*/  LOP3.LUT P1, RZ, R0, UR7, RZ, 0xc0, !PT ;  /* 0x0000000700ff7c12 */ /* 0x000fda000f82c0ff */
[----:B0123--:R-:W-:Y:S05]  /*01b0*/  @P1 BRA `(.L_x_1) ;  /* 0x0000001400c41947 */ /* 0x00ffea0003800000 */
[----:B------:R-:W-:Y:S01]  /*01c0*/  IADD3 R4, PT, PT, R0, R17, RZ ;  /* 0x0000001100047210 */ /* 0x000fe20007ffe0ff */
[----:B------:R-:W-:Y:S06]  /*01d0*/  BRA.U UP0, `(.L_x_2) ;  /* 0x0000000900f07547 */ /* 0x000fec000b800000 */
[----:B------:R-:W-:-:S05]  /*01e0*/  IMAD.IADD R5, R4, 0x1, R17 ;  /* 0x0000000104057824 */ /* 0x000fca00078e0211 */
[----:B------:R-:W-:-:S13]  /*01f0*/  ISETP.GE.AND P1, PT, R0, R5, PT ;  /* 0x000000050000720c */ /* 0x000fda0003f26270 */
[----:B------:R-:W-:Y:S05]  /*0200*/  @P1 BRA `(.L_x_1) ;  /* 0x0000001400b01947 */ /* 0x000fea0003800000 */
[----:B------:R-:W-:Y:S01]  /*0210*/  LOP3.LUT R6, R17, 0x1, RZ, 0xc0, !PT ;  /* 0x0000000111067812 */ /* 0x000fe200078ec0ff */
[----:B------:R-:W-:Y:S01]  /*0220*/  IMAD.MOV.U32 R21, RZ, RZ, R4 ;  /* 0x000000ffff157224 */ /* 0x000fe200078e0004 */
[-C--:B------:R-:W-:Y:S02]  /*0230*/  MOV R19, R0.reuse ;  /* 0x0000000000137202 */ /* 0x080fe40000000f00 */
[----:B------:R-:W-:Y:S02]  /*0240*/  ISETP.NE.U32.AND P1, PT, R6, 0x1, PT ;  /* 0x000000010600780c */ /* 0x000fe40003f25070 */
[----:B------:R-:W-:-:S11]  /*0250*/  MOV R23, R0 ;  /* 0x0000000000177202 */ /* 0x000fd60000000f00 */
[----:B------:R-:W-:Y:S05]  /*0260*/  @P1 BRA `(.L_x_3) ;  /* 0x0000000000cc1947 */ /* 0x000fea0003800000 */
[----:B------:R-:W-:-:S13]  /*0270*/  ISETP.NE.AND P1, PT, R17, RZ, PT ;  /* 0x000000ff1100720c */ /* 0x000fda0003f25270 */
[----:B------:R-:W-:Y:S05]  /*0280*/  @!P1 BRA `(.L_x_4) ;  /* 0x00000000002c9947 */ /* 0x000fea0003800000 */
[----:B------:R-:W-:Y:S01]  /*0290*/  IMAD.WIDE R6, R17, 0x4, R10 ;  /* 0x0000000411067825 */ /* 0x000fe200078e020a */
[----:B------:R-:W2:Y:S05]  /*02a0*/  LDG.E R9, desc[UR8][R10.64] ;  /* 0x000000080a097981 */ /* 0x000eaa000c1e1900 */
[----:B------:R-:W2:Y:S02]  /*02b0*/  LDG.E R6, desc[UR8][R6.64] ;  /* 0x0000000806067981 */ /* 0x000ea4000c1e1900 */
[----:B--2---:R-:W-:-:S13]  /*02c0*/  ISETP.GE.AND P1, PT, R6, R9, PT ;  /* 0x000000090600720c */ /* 0x004fda0003f26270 */
[----:B------:R1:W-:Y:S01]  /*02d0*/  @P1 STG.E desc[UR8][R12.64], R9 ;  /* 0x000000090c001986 */ /* 0x0003e2000c101908 */
[----:B------:R-:W-:Y:S01]  /*02e0*/  @P1 IMAD.MOV.U32 R21, RZ, RZ, R4 ;  /* 0x000000ffff151224 */ /* 0x000fe200078e0004 */
[----:B------:R-:W-:Y:S01]  /*02f0*/  @P1 MOV R23, R2 ;  /* 0x0000000200171202 */ /* 0x000fe20000000f00 */
[----:B------:R-:W-:Y:S01]  /*0300*/  @!P1 IMAD.IADD R21, R2, 0x1, R17 ;  /* 0x0000000102159824 */ /* 0x000fe200078e0211 */
[----:B------:R1:W-:Y:S01]  /*0310*/  @!P1 STG.E desc[UR8][R12.64], R6 ;  /* 0x000000060c009986 */ /* 0x0003e2000c101908 */
[----:B------:R-:W-:Y:S01]  /*0320*/  @!P1 MOV R23, R0 ;  /* 0x0000000000179202 */ /* 0x000fe20000000f00 */
[----:B------:R-:W-:Y:S06]  /*0330*/  BRA `(.L_x_5) ;  /* 0x0000000000107947 */ /* 0x000fec0003800000 */
.L_x_4:
[----:B------:R-:W2:Y:S01]  /*0340*/  LDG.E R7, desc[UR8][R10.64] ;  /* 0x000000080a077981 */ /* 0x000ea2000c1e1900 */
[----:B------:R-:W-:Y:S01]  /*0350*/  IMAD.MOV.U32 R23, RZ, RZ, R4 ;  /* 0x000000ffff177224 */ /* 0x000fe200078e0004 */
[----:B------:R-:W-:Y:S02]  /*0360*/  MOV R21, R2 ;  /* 0x0000000200157202 */ /* 0x000fe40000000f00 */
[----:B--2---:R0:W-:Y:S05]  /*0370*/  STG.E desc[UR8][R12.64], R7 ;  /* 0x000000070c007986 */ /* 0x0041ea000c101908 */
.L_x_5:
[----:B------:R-:W-:Y:S01]  /*0380*/  ISETP.NE.AND P1, PT, R23, R4, PT ;  /* 0x000000041700720c */ /* 0x000fe20003f25270 */
[----:B------:R-:W-:-:S12]  /*0390*/  BSSY.RECONVERGENT B1, `(.L_x_3) ;  /* 0x0000020000017945 */ /* 0x000fd80003800200 */
[----:B------:R-:W-:Y:S05]  /*03a0*/  @!P1 BRA `(.L_x_6) ;  /* 0x00000000005c9947 */ /* 0x000fea0003800000 */
[----:B------:R-:W-:-:S13]  /*03b0*/  ISETP.NE.AND P1, PT, R21, R5, PT ;  /* 0x000000051500720c */ /* 0x000fda0003f25270 */
[----:B------:R-:W-:Y:S05]  /*03c0*/  @!P1 BRA `(.L_x_7) ;  /* 0x0000000000349947 */ /* 0x000fea0003800000 */
[----:B-1----:R-:W0:Y:S02]  /*03d0*/  LDC.64 R8, c[0x0][0x380] ;  /* 0x0000e000ff087b82 */ /* 0x002e240000000a00 */
[----:B0-----:R-:W-:-:S04]  /*03e0*/  IMAD.WIDE R6, R21, 0x4, R8 ;  /* 0x0000000415067825 */ /* 0x001fc800078e0208 */
[----:B------:R-:W-:Y:S02]  /*03f0*/  IMAD.WIDE R8, R23, 0x4, R8 ;  /* 0x0000000417087825 */ /* 0x000fe400078e0208 */
[----:B------:R-:W2:Y:S04]  /*0400*/  LDG.E R7, desc[UR8][R6.64] ;  /* 0x0000000806077981 */ /* 0x000ea8000c1e1900 */
[----:B------:R-:W2:Y:S02]  /*0410*/  LDG.E R8, desc[UR8][R8.64] ;  /* 0x0000000808087981 */ /* 0x000ea4000c1e1900 */
[----:B--2---:R-:W-:-:S13]  /*0420*/  ISETP.GE.AND P1, PT, R7, R8, PT ;  /* 0x000000080700720c */ /* 0x004fda0003f26270 */
[----:B------:R0:W-:Y:S01]  /*0430*/  @P1 STG.E desc[UR8][R12.64+0x4], R8 ;  /* 0x000004080c001986 */ /* 0x0001e2000c101908 */
[----:B------:R-:W-:Y:S01]  /*0440*/  @P1 IMAD.MOV.U32 R19, RZ, RZ, R3 ;  /* 0x000000ffff131224 */ /* 0x000fe200078e0003 */
[----:B------:R-:W-:Y:S01]  /*0450*/  @P1 IADD3 R23, PT, PT, R23, 0x1, RZ ;  /* 0x0000000117171810 */ /* 0x000fe20007ffe0ff */
[----:B------:R-:W-:Y:S01]  /*0460*/  @!P1 VIADD R21, R21, 0x1 ;  /* 0x0000000115159836 */ /* 0x000fe20000000000 */
[----:B------:R0:W-:Y:S01]  /*0470*/  @!P1 STG.E desc[UR8][R12.64+0x4], R7 ;  /* 0x000004070c009986 */ /* 0x0001e2000c101908 */
[----:B------:R-:W-:Y:S01]  /*0480*/  @!P1 MOV R19, R3 ;  /* 0x0000000300139202 */ /* 0x000fe20000000f00 */
[----:B------:R-:W-:Y:S06]  /*0490*/  BRA `(.L_x_8) ;  /* 0x00000000003c7947 */ /* 0x000fec0003800000 */
.L_x_7:
[----:B01----:R-:W0:Y:S02]  /*04a0*/  LDC.64 R6, c[0x0][0x380] ;  /* 0x0000e000ff067b82 */ /* 0x003e240000000a00 */
[----:B0-----:R-:W-:-:S06]  /*04b0*/  IMAD.WIDE R6, R23, 0x4, R6 ;  /* 0x0000000417067825 */ /* 0x001fcc00078e0206 */
[----:B------:R-:W2:Y:S01]  /*04c0*/  LDG.E R7, desc[UR8][R6.64] ;  /* 0x0000000806077981 */ /* 0x000ea2000c1e1900 */
[----:B------:R-:W-:Y:S01]  /*04d0*/  IMAD.MOV.U32 R19, RZ, RZ, R3 ;  /* 0x000000ffff137224 */ /* 0x000fe200078e0003 */
[----:B------:R-:W-:Y:S01]  /*04e0*/  MOV R21, R5 ;  /* 0x0000000500157202 */ /* 0x000fe20000000f00 */
[----:B------:R-:W-:Y:S01]  /*04f0*/  VIADD R23, R23, 0x1 ;  /* 0x0000000117177836 */ /* 0x000fe20000000000 */
[----:B--2---:R1:W-:Y:S01]  /*0500*/  STG.E desc[UR8][R12.64+0x4], R7 ;  /* 0x000004070c007986 */ /* 0x0043e2000c101908 */
[----:B------:R-:W-:Y:S05]  /*0510*/  BRA `(.L_x_8) ;  /* 0x00000000001c7947 */ /* 0x000fea0003800000 */
.L_x_6:
[----:B01----:R-:W0:Y:S02]  /*0520*/  LDC.64 R6, c[0x0][0x380] ;  /* 0x0000e000ff067b82 */ /* 0x003e240000000a00 */
[----:B0-----:R-:W-:-:S06]  /*0530*/  IMAD.WIDE R6, R21, 0x4, R6 ;  /* 0x0000000415067825 */ /* 0x001fcc00078e0206 */
[----:B------:R-:W2:Y:S01]  /*0540*/  LDG.E R7, desc[UR8][R6.64] ;  /* 0x0000000806077981 */ /* 0x000ea2000c1e1900 */
[----:B------:R-:W-:Y:S01]  /*0550*/  MOV R19, R3 ;  /* 0x0000000300137202 */ /* 0x000fe20000000f00 */
[----:B------:R-:W-:Y:S01]  /*0560*/  IMAD.MOV.U32 R23, RZ, RZ, R4 ;  /* 0x000000ffff177224 */ /* 0x000fe200078e0004 */
[----:B------:R-:W-:Y:S01]  /*0570*/  IADD3 R21, PT, PT, R21, 0x1, RZ ;  /* 0x0000000115157810 */ /* 0x000fe20007ffe0ff */
[----:B--2---:R2:W-:Y:S06]  /*0580*/  STG.E desc[UR8][R12.64+0x4], R7 ;  /* 0x000004070c007986 */ /* 0x0045ec000c101908 */
.L_x_8:
[----:B------:R-:W-:Y:S05]  /*0590*/  BSYNC.RECONVERGENT B1 ;  /* 0x0000000000017941 */ /* 0x000fea0003800200 */
.L_x_3:
[----:B------:R-:W-:-:S09]  /*05a0*/  UISETP.GE.U32.AND UP1, UPT, UR7, 0x3, UPT ;  /* 0x000000030700788c */ /* 0x000fd2000bf26070 */
[----:B------:R-:W-:Y:S05]  /*05b0*/  BRA.U !UP1, `(.L_x_1) ;  /* 0x0000001109c47547 */ /* 0x000fea000b800000 */
[----:B------:R-:W-:Y:S01]  /*05c0*/  BSSY.RECONVERGENT B1, `(.L_x_9) ;  /* 0x000007c000017945 */ /* 0x000fe20003800200 */
[----:B------:R-:W-:-:S07]  /*05d0*/  IADD3 R18, PT, PT, R19, -UR6, -R0 ;  /* 0x8000000613127c10 */ /* 0x000fce000fffe800 */
.L_x_26:
[----:B------:R-:W-:-:S13]  /*05e0*/  ISETP.NE.AND P1, PT, R23, R4, PT ;  /* 0x000000041700720c */ /* 0x000fda0003f25270 */
[----:B01234-:R-:W0:Y:S02]  /*05f0*/  @!P1 LDC.64 R6, c[0x0][0x380] ;  /* 0x0000e000ff069b82 */ /* 0x01fe240000000a00 */
[----:B0-----:R-:W-:-:S06]  /*0600*/  @!P1 IMAD.WIDE R14, R21, 0x4, R6 ;  /* 0x00000004150e9825 */ /* 0x001fcc00078e0206 */
[----:B------:R-:W2:Y:S01]  /*0610*/  @!P1 LDG.E R15, desc[UR8][R14.64] ;  /* 0x000000080e0f9981 */ /* 0x000ea2000c1e1900 */
[----:B------:R-:W-:Y:S01]  /*0620*/  MOV R9, UR5 ;  /* 0x0000000500097c02 */ /* 0x000fe20008000f00 */
[----:B------:R-:W-:Y:S01]  /*0630*/  IMAD.U32 R8, RZ, RZ, UR4 ;  /* 0x00000004ff087e24 */ /* 0x000fe2000f8e00ff */
[----:B------:R-:W-:Y:S01]  /*0640*/  BSSY.RECONVERGENT B2, `(.L_x_10) ;  /* 0x000001d000027945 */ /* 0x000fe20003800200 */
[----:B------:R-:W-:Y:S01]  /*0650*/  @!P1 IMAD.MOV.U32 R23, RZ, RZ, R4 ;  /* 0x000000ffff179224 */ /* 0x000fe200078e0004 */
[----:B------:R-:W-:Y:S01]  /*0660*/  @!P1 IADD3 R21, PT, PT, R21, 0x1, RZ ;  /* 0x0000000115159810 */ /* 0x000fe20007ffe0ff */
[----:B------:R-:W-:-:S05]  /*0670*/  IMAD.WIDE R8, R19, 0x4, R8 ;  /* 0x0000000413087825 */ /* 0x000fca00078e0208 */
[----:B--2---:R0:W-:Y:S01]  /*0680*/  @!P1 STG.E desc[UR8][R8.64+-0x8], R15 ;  /* 0xfffff80f08009986 */ /* 0x0041e2000c101908 */
[----:B------:R-:W-:Y:S05]  /*0690*/  @!P1 BRA `(.L_x_11) ;  /* 0x00000000005c9947 */ /* 0x000fea0003800000 */
[----:B------:R-:W-:-:S13]  /*06a0*/  ISETP.NE.AND P1, PT, R21, R5, PT ;  /* 0x000000051500720c */ /* 0x000fda0003f25270 */
[----:B------:R-:W-:Y:S05]  /*06b0*/  @P1 BRA `(.L_x_12) ;  /* 0x0000000000241947 */ /* 0x000fea0003800000 */
[----:B------:R-:W1:Y:S02]  /*06c0*/  LDCU.64 UR10, c[0x0][0x380] ;  /* 0x00007000ff0a77ac */ /* 0x000e640008000a00 */
[----:B-1----:R-:W-:Y:S01]  /*06d0*/  MOV R7, UR11 ;  /* 0x0000000b00077c02 */ /* 0x002fe20008000f00 */
[----:B------:R-:W-:-:S04]  /*06e0*/  IMAD.U32 R6, RZ, RZ, UR10 ;  /* 0x0000000aff067e24 */ /* 0x000fc8000f8e00ff */
[----:B0-----:R-:W-:-:S06]  /*06f0*/  IMAD.WIDE R14, R23, 0x4, R6 ;  /* 0x00000004170e7825 */ /* 0x001fcc00078e0206 */
[----:B------:R-:W2:Y:S01]  /*0700*/  LDG.E R15, desc[UR8][R14.64] ;  /* 0x000000080e0f7981 */ /* 0x000ea2000c1e1900 */
[----:B------:R-:W-:Y:S01]  /*0710*/  IMAD.MOV.U32 R21, RZ, RZ, R5 ;  /* 0x000000ffff157224 */ /* 0x000fe200078e0005 */
[----:B------:R-:W-:Y:S02]  /*0720*/  IADD3 R23, PT, PT, R23, 0x1, RZ ;  /* 0x0000000117177810 */ /* 0x000fe40007ffe0ff */
[----:B--2---:R1:W-:Y:S01]  /*0730*/  STG.E desc[UR8][R8.64+-0x8], R15 ;  /* 0xfffff80f08007986 */ /* 0x0043e2000c101908 */
[----:B------:R-:W-:Y:S05]  /*0740*/  BRA `(.L_x_11) ;  /* 0x0000000000307947 */ /* 0x000fea0003800000 */
.L_x_12:
[----:B------:R-:W1:Y:S02]  /*0750*/  LDCU.64 UR10, c[0x0][0x380] ;  /* 0x00007000ff0a77ac */ /* 0x000e640008000a00 */
[----:B-1----:R-:W-:Y:S01]  /*0760*/  MOV R7, UR11 ;  /* 0x0000000b00077c02 */ /* 0x002fe20008000f00 */
[----:B------:R-:W-:-:S04]  /*0770*/  IMAD.U32 R6, RZ, RZ, UR10 ;  /* 0x0000000aff067e24 */ /* 0x000fc8000f8e00ff */
[----:B0-----:R-:W-:-:S04]  /*0780*/  IMAD.WIDE R14, R21, 0x4, R6 ;  /* 0x00000004150e7825 */ /* 0x001fc800078e0206 */
[----:B------:R-:W-:Y:S02]  /*0790*/  IMAD.WIDE R16, R23, 0x4, R6 ;  /* 0x0000000417107825 */ /* 0x000fe400078e0206 */
[----:B------:R-:W2:Y:S04]  /*07a0*/  LDG.E R15, desc[UR8][R14.64] ;  /* 0x000000080e0f7981 */ /* 0x000ea8000c1e1900 */
[----:B------:R-:W2:Y:S02]  /*07b0*/  LDG.E R16, desc[UR8][R16.64] ;  /* 0x0000000810107981 */ /* 0x000ea4000c1e1900 */
[----:B--2---:R-:W-:-:S13]  /*07c0*/  ISETP.GE.AND P1, PT, R15, R16, PT ;  /* 0x000000100f00720c */ /* 0x004fda0003f26270 */
[----:B------:R2:W-:Y:S01]  /*07d0*/  @!P1 STG.E desc[UR8][R8.64+-0x8], R15 ;  /* 0xfffff80f08009986 */ /* 0x0005e2000c101908 */
[----:B------:R-:W-:Y:S01]  /*07e0*/  @!P1 VIADD R21, R21, 0x1 ;  /* 0x0000000115159836 */ /* 0x000fe20000000000 */
[----:B------:R-:W-:Y:S02]  /*07f0*/  @P1 IADD3 R23, PT, PT, R23, 0x1, RZ ;  /* 0x0000000117171810 */ /* 0x000fe40007ffe0ff */
[----:B------:R2:W-:Y:S05]  /*0800*/  @P1 STG.E desc[UR8][R8.64+-0x8], R16 ;  /* 0xfffff81008001986 */ /* 0x0005ea000c101908 */
.L_x_11:
[----:B------:R-:W-:Y:S05]  /*0810*/  BSYNC.RECONVERGENT B2 ;  /* 0x0000000000027941 */ /* 0x000fea0003800200 */
.L_x_10:
[----:B------:R-:W-:Y:S01]  /*0820*/  ISETP.NE.AND P1, PT, R23, R4, PT ;  /* 0x000000041700720c */ /* 0x000fe20003f25270 */
[----:B------:R-:W-:-:S12]  /*0830*/  BSSY.RECONVERGENT B2, `(.L_x_13) ;  /* 0x0000019000027945 */ /* 0x000fd80003800200 */
[----:B------:R-:W-:Y:S05]  /*0840*/  @!P1 BRA `(.L_x_14) ;  /* 0x0000000000489947 */ /* 0x000fea0003800000 */
[----:B------:R-:W-:-:S13]  /*0850*/  ISETP.NE.AND P1, PT, R21, R5, PT ;  /* 0x000000051500720c */ /* 0x000fda0003f25270 */
[----:B------:R-:W-:Y:S05]  /*0860*/  @!P1 BRA `(.L_x_15) ;  /* 0x0000000000289947 */ /* 0x000fea0003800000 */
[----:B012---:R-:W-:-:S04]  /*0870*/  IMAD.WIDE R14, R21, 0x4, R6 ;  /* 0x00000004150e7825 */ /* 0x007fc800078e0206 */
[----:B------:R-:W-:Y:S02]  /*0880*/  IMAD.WIDE R16, R23, 0x4, R6 ;  /* 0x0000000417107825 */ /* 0x000fe400078e0206 */
[----:B------:R-:W2:Y:S04]  /*0890*/  LDG.E R15, desc[UR8][R14.64] ;  /* 0x000000080e0f7981 */ /* 0x000ea8000c1e1900 */
[----:B------:R-:W2:Y:S02]  /*08a0*/  LDG.E R16, desc[UR8][R16.64] ;  /* 0x0000000810107981 */ /* 0x000ea4000c1e1900 */
[----:B--2---:R-:W-:-:S13]  /*08b0*/  ISETP.GE.AND P1, PT, R15, R16, PT ;  /* 0x000000100f00720c */ /* 0x004fda0003f26270 */
[----:B------:R1:W-:Y:S01]  /*08c0*/  @P1 STG.E desc[UR8][R8.64+-0x4], R16 ;  /* 0xfffffc1008001986 */ /* 0x0003e2000c101908 */
[----:B------:R-:W-:Y:S01]  /*08d0*/  @P1 VIADD R23, R23, 0x1 ;  /* 0x0000000117171836 */ /* 0x000fe20000000000 */
[----:B------:R-:W-:Y:S02]  /*08e0*/  @!P1 IADD3 R21, PT, PT, R21, 0x1, RZ ;  /* 0x0000000115159810 */ /* 0x000fe40007ffe0ff */
[----:B------:R1:W-:Y:S01]  /*08f0*/  @!P1 STG.E desc[UR8][R8.64+-0x4], R15 ;  /* 0xfffffc0f08009986 */ /* 0x0003e2000c101908 */
[----:B------:R-:W-:Y:S05]  /*0900*/  BRA `(.L_x_16) ;  /* 0x00000000002c7947 */ /* 0x000fea0003800000 */
.L_x_15:
[----:B012---:R-:W-:-:S06]  /*0910*/  IMAD.WIDE R14, R23, 0x4, R6 ;  /* 0x00000004170e7825 */ /* 0x007fcc00078e0206 */
[----:B------:R-:W2:Y:S01]  /*0920*/  LDG.E R15, desc[UR8][R14.64] ;  /* 0x000000080e0f7981 */ /* 0x000ea2000c1e1900 */
[----:B------:R-:W-:Y:S01]  /*0930*/  IMAD.MOV.U32 R21, RZ, RZ, R5 ;  /* 0x000000ffff157224 */ /* 0x000fe200078e0005 */
[----:B------:R-:W-:Y:S02]  /*0940*/  IADD3 R23, PT, PT, R23, 0x1, RZ ;  /* 0x0000000117177810 */ /* 0x000fe40007ffe0ff */
[----:B--2---:R2:W-:Y:S01]  /*0950*/  STG.E desc[UR8][R8.64+-0x4], R15 ;  /* 0xfffffc0f08007986 */ /* 0x0045e2000c101908 */
[----:B------:R-:W-:Y:S05]  /*0960*/  BRA `(.L_x_16) ;  /* 0x0000000000147947 */ /* 0x000fea0003800000 */
.L_x_14:
[----:B012---:R-:W-:-:S06]  /*0970*/  IMAD.WIDE R14, R21, 0x4, R6 ;  /* 0x00000004150e7825 */ /* 0x007fcc00078e0206 */
[----:B------:R-:W2:Y:S01]  /*0980*/  LDG.E R15, desc[UR8][R14.64] ;  /* 0x000000080e0f7981 */ /* 0x000ea2000c1e1900 */
[----:B------:R-:W-:Y:S01]  /*0990*/  IMAD.MOV.U32 R23, RZ, RZ, R4 ;  /* 0x000000ffff177224 */ /* 0x000fe200078e0004 */
[----:B------:R-:W-:Y:S02]  /*09a0*/  IADD3 R21, PT, PT, R21, 0x1, RZ ;  /* 0x0000000115157810 */ /* 0x000fe40007ffe0ff */
[----:B--2---:R0:W-:Y:S05]  /*09b0*/  STG.E desc[UR8][R8.64+-0x4], R15 ;  /* 0xfffffc0f08007986 */ /* 0x0041ea000c101908 */
.L_x_16:
[----:B------:R-:W-:Y:S05]  /*09c0*/  BSYNC.RECONVERGENT B2 ;  /* 0x0000000000027941 */ /* 0x000fea0003800200 */
.L_x_13:
        /* <DEDUP_REMOVED lines=15> */
.L_x_19:
[----:B012---:R-:W-:-:S06]  /*0ac0*/  IMAD.WIDE R14, R23, 0x4, R6 ;  /* 0x00000004170e7825 */ /* 0x007fcc00078e0206 */
[----:B------:R-:W2:Y:S01]  /*0ad0*/  LDG.E R15, desc[UR8][R14.64] ;  /* 0x000000080e0f7981 */ /* 0x000ea2000c1e1900 */
[----:B------:R-:W-:Y:S01]  /*0ae0*/  IMAD.MOV.U32 R21, RZ, RZ, R5 ;  /* 0x000000ffff157224 */ /* 0x000fe200078e0005 */
[----:B------:R-:W-:Y:S02]  /*0af0*/  IADD3 R23, PT, PT, R23, 0x1, RZ ;  /* 0x0000000117177810 */ /* 0x000fe40007ffe0ff */
[----:B--2---:R2:W-:Y:S01]  /*0b00*/  STG.E desc[UR8][R8.64], R15 ;  /* 0x0000000f08007986 */ /* 0x0045e2000c101908 */
[----:B------:R-:W-:Y:S05]  /*0b10*/  BRA `(.L_x_20) ;  /* 0x0000000000147947 */ /* 0x000fea0003800000 */
.L_x_18:
[----:B012---:R-:W-:-:S06]  /*0b20*/  IMAD.WIDE R14, R21, 0x4, R6 ;  /* 0x00000004150e7825 */ /* 0x007fcc00078e0206 */
[----:B------:R-:W2:Y:S01]  /*0b30*/  LDG.E R15, desc[UR8][R14.64] ;  /* 0x000000080e0f7981 */ /* 0x000ea2000c1e1900 */
[----:B------:R-:W-:Y:S01]  /*0b40*/  IMAD.MOV.U32 R23, RZ, RZ, R4 ;  /* 0x000000ffff177224 */ /* 0x000fe200078e0004 */
[----:B------:R-:W-:Y:S02]  /*0b50*/  IADD3 R21, PT, PT, R21, 0x1, RZ ;  /* 0x0000000115157810 */ /* 0x000fe40007ffe0ff */
[----:B--2---:R0:W-:Y:S05]  /*0b60*/  STG.E desc[UR8][R8.64], R15 ;  /* 0x0000000f08007986 */ /* 0x0041ea000c101908 */
.L_x_20:
[----:B------:R-:W-:Y:S05]  /*0b70*/  BSYNC.RECONVERGENT B2 ;  /* 0x0000000000027941 */ /* 0x000fea0003800200 */
.L_x_17:
        /* <DEDUP_REMOVED lines=15> */
.L_x_23:
[----:B------:R-:W-:-:S06]  /*0c70*/  IMAD.WIDE R6, R23, 0x4, R6 ;  /* 0x0000000417067825 */ /* 0x000fcc00078e0206 */
[----:B------:R-:W3:Y:S01]  /*0c80*/  LDG.E R7, desc[UR8][R6.64] ;  /* 0x0000000806077981 */ /* 0x000ee2000c1e1900 */
[----:B------:R-:W-:Y:S01]  /*0c90*/  IMAD.MOV.U32 R21, RZ, RZ, R5 ;  /* 0x000000ffff157224 */ /* 0x000fe200078e0005 */
[----:B------:R-:W-:Y:S02]  /*0ca0*/  IADD3 R23, PT, PT, R23, 0x1, RZ ;  /* 0x0000000117177810 */ /* 0x000fe40007ffe0ff */
[----:B---3--:R3:W-:Y:S01]  /*0cb0*/  STG.E desc[UR8][R8.64+0x4], R7 ;  /* 0x0000040708007986 */ /* 0x0087e2000c101908 */
[----:B------:R-:W-:Y:S05]  /*0cc0*/  BRA `(.L_x_24) ;  /* 0x0000000000147947 */ /* 0x000fea0003800000 */
.L_x_22:
[----:B------:R-:W-:-:S06]  /*0cd0*/  IMAD.WIDE R6, R21, 0x4, R6 ;  /* 0x0000000415067825 */ /* 0x000fcc00078e0206 */
[----:B------:R-:W3:Y:S01]  /*0ce0*/  LDG.E R7, desc[UR8][R6.64] ;  /* 0x0000000806077981 */ /* 0x000ee2000c1e1900 */
[----:B------:R-:W-:Y:S01]  /*0cf0*/  IMAD.MOV.U32 R23, RZ, RZ, R4 ;  /* 0x000000ffff177224 */ /* 0x000fe200078e0004 */
[----:B------:R-:W-:Y:S02]  /*0d00*/  IADD3 R21, PT, PT, R21, 0x1, RZ ;  /* 0x0000000115157810 */ /* 0x000fe40007ffe0ff */
[----:B---3--:R4:W-:Y:S05]  /*0d10*/  STG.E desc[UR8][R8.64+0x4], R7 ;  /* 0x0000040708007986 */ /* 0x0089ea000c101908 */
.L_x_24:
[----:B------:R-:W-:Y:S05]  /*0d20*/  BSYNC.RECONVERGENT B2 ;  /* 0x0000000000027941 */ /* 0x000fea0003800200 */
.L_x_21:
[----:B------:R-:W-:-:S05]  /*0d30*/  VIADD R18, R18, 0x4 ;  /* 0x0000000412127836 */ /* 0x000fca0000000000 */
[----:B------:R-:W-:-:S13]  /*0d40*/  ISETP.NE.AND P1, PT, R18, RZ, PT ;  /* 0x000000ff1200720c */ /* 0x000fda0003f25270 */
[----:B------:R-:W-:Y:S05]  /*0d50*/  @!P1 BRA `(.L_x_25) ;  /* 0x0000000000089947 */ /* 0x000fea0003800000 */
[----:B------:R-:W-:Y:S01]  /*0d60*/  IADD3 R19, PT, PT, R19, 0x4, RZ ;  /* 0x0000000413137810 */ /* 0x000fe20007ffe0ff */
[----:B------:R-:W-:Y:S06]  /*0d70*/  BRA `(.L_x_26) ;  /* 0xfffffff800187947 */ /* 0x000fec000383ffff */
.L_x_25:
[----:B------:R-:W-:Y:S05]  /*0d80*/  BSYNC.RECONVERGENT B1 ;  /* 0x0000000000017941 */ /* 0x000fea0003800200 */
.L_x_9:
[----:B------:R-:W-:Y:S05]  /*0d90*/  BRA `(.L_x_1) ;  /* 0x0000000800cc7947 */ /* 0x000fea0003800000 */
.L_x_2:
        /* <DEDUP_REMOVED lines=22> */
.L_x_28:
[----:B------:R-:W2:Y:S01]  /*0f00*/  LDG.E R9, desc[UR8][R12.64] ;  /* 0x000000080c097981 */ /* 0x000ea2000c1e1900 */
[----:B------:R-:W-:Y:S01]  /*0f10*/  IMAD.MOV.U32 R7, RZ, RZ, R4 ;  /* 0x000000ffff077224 */ /* 0x000fe200078e0004 */
[----:B------:R-:W-:Y:S02]  /*0f20*/  MOV R8, R2 ;  /* 0x0000000200087202 */ /* 0x000fe40000000f00 */
[----:B--2---:R0:W-:Y:S05]  /*0f30*/  STG.E desc[UR8][R10.64], R9 ;  /* 0x000000090a007986 */ /* 0x0041ea000c101908 */
.L_x_29:
[----:B------:R-:W-:Y:S01]  /*0f40*/  ISETP.NE.AND P1, PT, R7, R4, PT ;  /* 0x000000040700720c */ /* 0x000fe20003f25270 */
[----:B------:R-:W-:-:S12]  /*0f50*/  BSSY.RECONVERGENT B1, `(.L_x_27) ;  /* 0x0000020000017945 */ /* 0x000fd80003800200 */
[----:B------:R-:W-:Y:S05]  /*0f60*/  @!P1 BRA `(.L_x_30) ;  /* 0x00000000005c9947 */ /* 0x000fea0003800000 */
[----:B------:R-:W-:-:S13]  /*0f70*/  ISETP.NE.AND P1, PT, R8, R5, PT ;  /* 0x000000050800720c */ /* 0x000fda0003f25270 */
[----:B------:R-:W-:Y:S05]  /*0f80*/  @!P1 BRA `(.L_x_31) ;  /* 0x0000000000349947 */ /* 0x000fea0003800000 */
[----:B------:R-:W1:Y:S02]  /*0f90*/  LDC.64 R16, c[0x0][0x388] ;  /* 0x0000e200ff107b82 */ /* 0x000e640000000a00 */
[----:B-1----:R-:W-:-:S04]  /*0fa0*/  IMAD.WIDE R14, R8, 0x4, R16 ;  /* 0x00000004080e7825 */ /* 0x002fc800078e0210 */
        /* <DEDUP_REMOVED lines=11> */
.L_x_31:
        /* <DEDUP_REMOVED lines=8> */
.L_x_30:
[----:B------:R-:W1:Y:S02]  /*10e0*/  LDC.64 R6, c[0x0][0x388] ;  /* 0x0000e200ff067b82 */ /* 0x000e640000000a00 */
[----:B-1----:R-:W-:-:S06]  /*10f0*/  IMAD.WIDE R14, R8, 0x4, R6 ;  /* 0x00000004080e7825 */ /* 0x002fcc00078e0206 */
[----:B------:R-:W2:Y:S01]  /*1100*/  LDG.E R15, desc[UR8][R14.64] ;  /* 0x000000080e0f7981 */ /* 0x000ea2000c1e1900 */
[----:B------:R-:W-:Y:S01]  /*1110*/  MOV R6, R3 ;  /* 0x0000000300067202 */ /* 0x000fe20000000f00 */
[----:B------:R-:W-:Y:S01]  /*1120*/  IMAD.MOV.U32 R7, RZ, RZ, R4 ;  /* 0x000000ffff077224 */ /* 0x000fe200078e0004 */
[----:B------:R-:W-:Y:S01]  /*1130*/  IADD3 R8, PT, PT, R8, 0x1, RZ ;  /* 0x0000000108087810 */ /* 0x000fe20007ffe0ff */
[----:B--2---:R3:W-:Y:S06]  /*1140*/  STG.E desc[UR8][R10.64+0x4], R15 ;  /* 0x0000040f0a007986 */ /* 0x0047ec000c101908 */
.L_x_32:
[----:B------:R-:W-:Y:S05]  /*1150*/  BSYNC.RECONVERGENT B1 ;  /* 0x0000000000017941 */ /* 0x000fea0003800200 */
.L_x_27:
[----:B-123--:R-:W1:Y:S01]  /*1160*/  LDC.64 R14, c[0x0][0x380] ;  /* 0x0000e000ff0e7b82 */ /* 0x00ee620000000a00 */
[----:B------:R-:W-:-:S09]  /*1170*/  UISETP.GE.U32.AND UP1, UPT, UR7, 0x3, UPT ;  /* 0x000000030700788c */ /* 0x000fd2000bf26070 */
[----:B------:R-:W-:Y:S05]  /*1180*/  BRA.U !UP1, `(.L_x_1) ;  /* 0x0000000509d07547 */ /* 0x000fea000b800000 */
.L_x_48:
[----:B------:R-:W-:-:S13]  /*1190*/  ISETP.NE.AND P2, PT, R7, R4, PT ;  /* 0x000000040700720c */ /* 0x000fda0003f45270 */
[----:B-12-4-:R-:W2:Y:S02]  /*11a0*/  @!P2 LDC.64 R16, c[0x0][0x388] ;  /* 0x0000e200ff10ab82 */ /* 0x016ea40000000a00 */
[----:B--23--:R-:W-:-:S06]  /*11b0*/  @!P2 IMAD.WIDE R20, R8, 0x4, R16 ;  /* 0x000000040814a825 */ /* 0x00cfcc00078e0210 */
[----:B------:R-:W2:Y:S01]  /*11c0*/  @!P2 LDG.E R21, desc[UR8][R20.64] ;  /* 0x000000081415a981 */ /* 0x000ea2000c1e1900 */
[C---:B-1----:R-:W-:Y:S01]  /*11d0*/  IMAD.WIDE R18, R6.reuse, 0x4, R14 ;  /* 0x0000000406127825 */ /* 0x042fe200078e020e */
[----:B------:R-:W-:Y:S01]  /*11e0*/  BSSY.RECONVERGENT B1, `(.L_x_33) ;  /* 0x000001c000017945 */ /* 0x000fe20003800200 */
[----:B------:R-:W-:Y:S02]  /*11f0*/  @!P2 MOV R7, R4 ;  /* 0x000000040007a202 */ /* 0x000fe40000000f00 */
[----:B------:R-:W-:Y:S02]  /*1200*/  VIADD R6, R6, 0x4 ;  /* 0x0000000406067836 */ /* 0x000fe40000000000 */
[----:B------:R-:W-:-:S03]  /*1210*/  @!P2 VIADD R8, R8, 0x1 ;  /* 0x000000010808a836 */ /* 0x000fc60000000000 */
[----:B------:R-:W-:Y:S01]  /*1220*/  ISETP.NE.AND P1, PT, R6, R5, PT ;  /* 0x000000050600720c */ /* 0x000fe20003f25270 */
[----:B--2---:R1:W-:Y:S01]  /*1230*/  @!P2 STG.E desc[UR8][R18.64], R21 ;  /* 0x000000151200a986 */ /* 0x0043e2000c101908 */
[----:B------:R-:W-:Y:S11]  /*1240*/  @!P2 BRA `(.L_x_34) ;  /* 0x000000000054a947 */ /* 0x000ff60003800000 */
[----:B------:R-:W-:-:S13]  /*1250*/  ISETP.NE.AND P2, PT, R8, R5, PT ;  /* 0x000000050800720c */ /* 0x000fda0003f45270 */
[----:B------:R-:W-:Y:S05]  /*1260*/  @P2 BRA `(.L_x_35) ;  /* 0x0000000000202947 */ /* 0x000fea0003800000 */
[----:B------:R-:W-:Y:S01]  /*1270*/  MOV R16, UR12 ;  /* 0x0000000c00107c02 */ /* 0x000fe20008000f00 */
[----:B------:R-:W-:-:S04]  /*1280*/  IMAD.U32 R17, RZ, RZ, UR13 ;  /* 0x0000000dff117e24 */ /* 0x000fc8000f8e00ff */
[----:B-1----:R-:W-:-:S06]  /*1290*/  IMAD.WIDE R20, R7, 0x4, R16 ;  /* 0x0000000407147825 */ /* 0x002fcc00078e0210 */
[----:B------:R-:W2:Y:S01]  /*12a0*/  LDG.E R21, desc[UR8][R20.64] ;  /* 0x0000000814157981 */ /* 0x000ea2000c1e1900 */
[----:B------:R-:W-:Y:S01]  /*12b0*/  MOV R8, R5 ;  /* 0x0000000500087202 */ /* 0x000fe20000000f00 */
[----:B------:R-:W-:Y:S02]  /*12c0*/  VIADD R7, R7, 0x1 ;  /* 0x0000000107077836 */ /* 0x000fe40000000000 */
[----:B--2---:R2:W-:Y:S01]  /*12d0*/  STG.E desc[UR8][R18.64], R21 ;  /* 0x0000001512007986 */ /* 0x0045e2000c101908 */
[----:B------:R-:W-:Y:S05]  /*12e0*/  BRA `(.L_x_34) ;  /* 0x00000000002c7947 */ /* 0x000fea0003800000 */
.L_x_35:
[----:B------:R-:W-:Y:S01]  /*12f0*/  MOV R16, UR12 ;  /* 0x0000000c00107c02 */ /* 0x000fe20008000f00 */
[----:B------:R-:W-:-:S04]  /*1300*/  IMAD.U32 R17, RZ, RZ, UR13 ;  /* 0x0000000dff117e24 */ /* 0x000fc8000f8e00ff */
[----:B------:R-:W-:-:S04]  /*1310*/  IMAD.WIDE R22, R8, 0x4, R16 ;  /* 0x0000000408167825 */ /* 0x000fc800078e0210 */
[----:B-1----:R-:W-:Y:S02]  /*1320*/  IMAD.WIDE R20, R7, 0x4, R16 ;  /* 0x0000000407147825 */ /* 0x002fe400078e0210 */
[----:B------:R-:W2:Y:S04]  /*1330*/  LDG.E R23, desc[UR8][R22.64] ;  /* 0x0000000816177981 */ /* 0x000ea8000c1e1900 */
[----:B------:R-:W2:Y:S02]  /*1340*/  LDG.E R20, desc[UR8][R20.64] ;  /* 0x0000000814147981 */ /* 0x000ea4000c1e1900 */
[----:B--2---:R-:W-:-:S13]  /*1350*/  ISETP.GE.AND P2, PT, R23, R20, PT ;  /* 0x000000141700720c */ /* 0x004fda0003f46270 */
[----:B------:R3:W-:Y:S01]  /*1360*/  @!P2 STG.E desc[UR8][R18.64], R23 ;  /* 0x000000171200a986 */ /* 0x0007e2000c101908 */
[----:B------:R-:W-:Y:S01]  /*1370*/  @!P2 IADD3 R8, PT, PT, R8, 0x1, RZ ;  /* 0x000000010808a810 */ /* 0x000fe20007ffe0ff */
[----:B------:R-:W-:Y:S02]  /*1380*/  @P2 VIADD R7, R7, 0x1 ;  /* 0x0000000107072836 */ /* 0x000fe40000000000 */
[----:B------:R3:W-:Y:S05]  /*1390*/  @P2 STG.E desc[UR8][R18.64], R20 ;  /* 0x0000001412002986 */ /* 0x0007ea000c101908 */
.L_x_34:
[----:B------:R-:W-:Y:S05]  /*13a0*/  BSYNC.RECONVERGENT B1 ;  /* 0x0000000000017941 */ /* 0x000fea0003800200 */
.L_x_33:
[----:B------:R-:W-:Y:S01]  /*13b0*/  ISETP.NE.AND P2, PT, R7, R4, PT ;  /* 0x000000040700720c */ /* 0x000fe20003f45270 */
[----:B------:R-:W-:-:S12]  /*13c0*/  BSSY.RECONVERGENT B1, `(.L_x_36) ;  /* 0x0000019000017945 */ /* 0x000fd80003800200 */
[----:B------:R-:W-:Y:S05]  /*13d0*/  @!P2 BRA `(.L_x_37) ;  /* 0x000000000048a947 */ /* 0x000fea0003800000 */
[----:B------:R-:W-:-:S13]  /*13e0*/  ISETP.NE.AND P2, PT, R8, R5, PT ;  /* 0x000000050800720c */ /* 0x000fda0003f45270 */
[----:B------:R-:W-:Y:S05]  /*13f0*/  @!P2 BRA `(.L_x_38) ;  /* 0x000000000028a947 */ /* 0x000fea0003800000 */
[----:B-123--:R-:W-:-:S04]  /*1400*/  IMAD.WIDE R20, R8, 0x4, R16 ;  /* 0x0000000408147825 */ /* 0x00efc800078e0210 */
[----:B------:R-:W-:Y:S02]  /*1410*/  IMAD.WIDE R22, R7, 0x4, R16 ;  /* 0x0000000407167825 */ /* 0x000fe400078e0210 */
[----:B------:R-:W2:Y:S04]  /*1420*/  LDG.E R21, desc[UR8][R20.64] ;  /* 0x0000000814157981 */ /* 0x000ea8000c1e1900 */
[----:B------:R-:W2:Y:S02]  /*1430*/  LDG.E R22, desc[UR8][R22.64] ;  /* 0x0000000816167981 */ /* 0x000ea4000c1e1900 */
[----:B--2---:R-:W-:-:S13]  /*1440*/  ISETP.GE.AND P2, PT, R21, R22, PT ;  /* 0x000000161500720c */ /* 0x004fda0003f46270 */
[----:B------:R3:W-:Y:S01]  /*1450*/  @P2 STG.E desc[UR8][R18.64+0x4], R22 ;  /* 0x0000041612002986 */ /* 0x0007e2000c101908 */
[----:B------:R-:W-:Y:S01]  /*1460*/  @P2 IADD3 R7, PT, PT, R7, 0x1, RZ ;  /* 0x0000000107072810 */ /* 0x000fe20007ffe0ff */
[----:B------:R-:W-:Y:S02]  /*1470*/  @!P2 VIADD R8, R8, 0x1 ;  /* 0x000000010808a836 */ /* 0x000fe40000000000 */
[----:B------:R3:W-:Y:S01]  /*1480*/  @!P2 STG.E desc[UR8][R18.64+0x4], R21 ;  /* 0x000004151200a986 */ /* 0x0007e2000c101908 */
[----:B------:R-:W-:Y:S05]  /*1490*/  BRA `(.L_x_39) ;  /* 0x00000000002c7947 */ /* 0x000fea0003800000 */
.L_x_38:
[----:B-123--:R-:W-:-:S06]  /*14a0*/  IMAD.WIDE R20, R7, 0x4, R16 ;  /* 0x0000000407147825 */ /* 0x00efcc00078e0210 */
[----:B------:R-:W2:Y:S01]  /*14b0*/  LDG.E R21, desc[UR8][R20.64] ;  /* 0x0000000814157981 */ /* 0x000ea2000c1e1900 */
[----:B------:R-:W-:Y:S01]  /*14c0*/  MOV R8, R5 ;  /* 0x0000000500087202 */ /* 0x000fe20000000f00 */
[----:B------:R-:W-:Y:S02]  /*14d0*/  VIADD R7, R7, 0x1 ;  /* 0x0000000107077836 */ /* 0x000fe40000000000 */
[----:B--2---:R2:W-:Y:S01]  /*14e0*/  STG.E desc[UR8][R18.64+0x4], R21 ;  /* 0x0000041512007986 */ /* 0x0045e2000c101908 */
[----:B------:R-:W-:Y:S05]  /*14f0*/  BRA `(.L_x_39) ;  /* 0x0000000000147947 */ /* 0x000fea0003800000 */
.L_x_37:
[----:B-123--:R-:W-:-:S06]  /*1500*/  IMAD.WIDE R20, R8, 0x4, R16 ;  /* 0x0000000408147825 */ /* 0x00efcc00078e0210 */
[----:B------:R-:W2:Y:S01]  /*1510*/  LDG.E R21, desc[UR8][R20.64] ;  /* 0x0000000814157981 */ /* 0x000ea2000c1e1900 */
[----:B------:R-:W-:Y:S01]  /*1520*/  MOV R7, R4 ;  /* 0x0000000400077202 */ /* 0x000fe20000000f00 */
[----:B------:R-:W-:Y:S02]  /*1530*/  VIADD R8, R8, 0x1 ;  /* 0x0000000108087836 */ /* 0x000fe40000000000 */
[----:B--2---:R1:W-:Y:S05]  /*1540*/  STG.E desc[UR8][R18.64+0x4], R21 ;  /* 0x0000041512007986 */ /* 0x0043ea000c101908 */
.L_x_39:
[----:B------:R-:W-:Y:S05]  /*1550*/  BSYNC.RECONVERGENT B1 ;  /* 0x0000000000017941 */ /* 0x000fea0003800200 */
.L_x_36:
        /* <DEDUP_REMOVED lines=15> */
.L_x_42:
[----:B-123--:R-:W-:-:S06]  /*1650*/  IMAD.WIDE R20, R7, 0x4, R16 ;  /* 0x0000000407147825 */ /* 0x00efcc00078e0210 */
[----:B------:R-:W2:Y:S01]  /*1660*/  LDG.E R21, desc[UR8][R20.64] ;  /* 0x0000000814157981 */ /* 0x000ea2000c1e1900 */
[----:B------:R-:W-:Y:S01]  /*1670*/  MOV R8, R5 ;  /* 0x0000000500087202 */ /* 0x000fe20000000f00 */
[----:B------:R-:W-:Y:S02]  /*1680*/  VIADD R7, R7, 0x1 ;  /* 0x0000000107077836 */ /* 0x000fe40000000000 */
[----:B--2---:R2:W-:Y:S01]  /*1690*/  STG.E desc[UR8][R18.64+0x8], R21 ;  /* 0x0000081512007986 */ /* 0x0045e2000c101908 */
[----:B------:R-:W-:Y:S05]  /*16a0*/  BRA `(.L_x_43) ;  /* 0x0000000000147947 */ /* 0x000fea0003800000 */
.L_x_41:
[----:B-123--:R-:W-:-:S06]  /*16b0*/  IMAD.WIDE R20, R8, 0x4, R16 ;  /* 0x0000000408147825 */ /* 0x00efcc00078e0210 */
[----:B------:R-:W2:Y:S01]  /*16c0*/  LDG.E R21, desc[UR8][R20.64] ;  /* 0x0000000814157981 */ /* 0x000ea2000c1e1900 */
[----:B------:R-:W-:Y:S01]  /*16d0*/  MOV R7, R4 ;  /* 0x0000000400077202 */ /* 0x000fe20000000f00 */
[----:B------:R-:W-:Y:S02]  /*16e0*/  VIADD R8, R8, 0x1 ;  /* 0x0000000108087836 */ /* 0x000fe40000000000 */
[----:B--2---:R1:W-:Y:S05]  /*16f0*/  STG.E desc[UR8][R18.64+0x8], R21 ;  /* 0x0000081512007986 */ /* 0x0043ea000c101908 */
.L_x_43:
[----:B------:R-:W-:Y:S05]  /*1700*/  BSYNC.RECONVERGENT B1 ;  /* 0x0000000000017941 */ /* 0x000fea0003800200 */
.L_x_40:
        /* <DEDUP_REMOVED lines=15> */
.L_x_46:
[----:B------:R-:W-:-:S06]  /*1800*/  IMAD.WIDE R16, R7, 0x4, R16 ;  /* 0x0000000407107825 */ /* 0x000fcc00078e0210 */
[----:B------:R-:W4:Y:S01]  /*1810*/  LDG.E R17, desc[UR8][R16.64] ;  /* 0x0000000810117981 */ /* 0x000f22000c1e1900 */
[----:B------:R-:W-:Y:S01]  /*1820*/  MOV R8, R5 ;  /* 0x0000000500087202 */ /* 0x000fe20000000f00 */
[----:B------:R-:W-:Y:S02]  /*1830*/  VIADD R7, R7, 0x1 ;  /* 0x0000000107077836 */ /* 0x000fe40000000000 */
[----:B----4-:R4:W-:Y:S01]  /*1840*/  STG.E desc[UR8][R18.64+0xc], R17 ;  /* 0x00000c1112007986 */ /* 0x0109e2000c101908 */
[----:B------:R-:W-:Y:S05]  /*1850*/  BRA `(.L_x_47) ;  /* 0x0000000000147947 */ /* 0x000fea0003800000 */
.L_x_45:
[----:B------:R-:W-:-:S06]  /*1860*/  IMAD.WIDE R16, R8, 0x4, R16 ;  /* 0x0000000408107825 */ /* 0x000fcc00078e0210 */
[----:B------:R-:W4:Y:S01]  /*1870*/  LDG.E R17, desc[UR8][R16.64] ;  /* 0x0000000810117981 */ /* 0x000f22000c1e1900 */
[----:B------:R-:W-:Y:S01]  /*1880*/  MOV R7, R4 ;  /* 0x0000000400077202 */ /* 0x000fe20000000f00 */
[----:B------:R-:W-:Y:S02]  /*1890*/  VIADD R8, R8, 0x1 ;  /* 0x0000000108087836 */ /* 0x000fe40000000000 */
[----:B----4-:R4:W-:Y:S05]  /*18a0*/  STG.E desc[UR8][R18.64+0xc], R17 ;  /* 0x00000c1112007986 */ /* 0x0109ea000c101908 */
.L_x_47:
[----:B------:R-:W-:Y:S05]  /*18b0*/  BSYNC.RECONVERGENT B1 ;  /* 0x0000000000017941 */ /* 0x000fea0003800200 */
.L_x_44:
[----:B------:R-:W-:Y:S05]  /*18c0*/  @P1 BRA `(.L_x_48) ;  /* 0xfffffff800301947 */ /* 0x000fea000383ffff */
.L_x_1:
[----:B------:R-:W-:Y:S05]  /*18d0*/  BSYNC.RECONVERGENT B0 ;  /* 0x0000000000007941 */ /* 0x000fea0003800200 */
.L_x_0:
[----:B------:R-:W5:Y:S01]  /*18e0*/  LDCU UR7, c[0x0][0x390] ;  /* 0x00007200ff0777ac */ /* 0x000f620008000800 */
[----:B------:R-:W-:Y:S02]  /*18f0*/  UPLOP3.LUT UP0, UPT, UPT, UPT, UP0, 0x40, 0x4 ;  /* 0x000000000004789c */ /* 0x000fe40003f0e800 */
[----:B-----5:R-:W-:Y:S01]  /*1900*/  UISETP.GE.AND UP1, UPT, UR6, UR7, UPT ;  /* 0x000000070600728c */ /* 0x020fe2000bf26270 */
[----:B------:R-:W-:Y:S08]  /*1910*/  BAR.SYNC.DEFER_BLOCKING 0x0 ;  /* 0x0000000000007b1d */ /* 0x000ff00000010000 */
[----:B------:R-:W-:Y:S05]  /*1920*/  BRA.U !UP1, `(.L_x_49) ;  /* 0xffffffe909047547 */ /* 0x000fea000b83ffff */
[----:B------:R-:W-:Y:S05]  /*1930*/  @P0 EXIT ;  /* 0x000000000000094d */ /* 0x000fea0003800000 */
[----:B012---:R-:W2:Y:S04]  /*1940*/  LDG.E R13, desc[UR8][R12.64] ;  /* 0x000000080c0d7981 */ /* 0x007ea8000c1e1900 */
[----:B--2---:R-:W-:Y:S01]  /*1950*/  STG.E desc[UR8][R10.64], R13 ;  /* 0x0000000d0a007986 */ /* 0x004fe2000c101908 */
[----:B------:R-:W-:Y:S05]  /*1960*/  EXIT ;  /* 0x000000000000794d */ /* 0x000fea0003800000 */
.L_x_50:
[----:B------:R-:W-:-:S00]  /*1970*/  BRA `(.L_x_50) ;  /* 0xfffffffc00fc7947 */ /* 0x000fc0000383ffff */
[----:B------:R-:W-:-:S00]  /*1980*/  NOP ;  /* 0x0000000000007918 */ /* 0x000fc00000000000 */
[----:B------:R-:W-:-:S00]  /*1990*/  NOP ;  /* 0x0000000000007918 */ /* 0x000fc00000000000 */
[----:B------:R-:W-:-:S00]  /*19a0*/  NOP ;  /* 0x0000000000007918 */ /* 0x000fc00000000000 */
[----:B------:R-:W-:-:S00]  /*19b0*/  NOP ;  /* 0x0000000000007918 */ /* 0x000fc00000000000 */
[----:B------:R-:W-:-:S00]  /*19c0*/  NOP ;  /* 0x0000000000007918 */ /* 0x000fc00000000000 */
[----:B------:R-:W-:-:S00]  /*19d0*/  NOP ;  /* 0x0000000000007918 */ /* 0x000fc00000000000 */
[----:B------:R-:W-:-:S00]  /*19e0*/  NOP ;  /* 0x0000000000007918 */ /* 0x000fc00000000000 */
[----:B------:R-:W-:-:S00]  /*19f0*/  NOP ;  /* 0x0000000000007918 */ /* 0x000fc00000000000 */
.L_x_96:


//--------------------- .text._Z26compactRewritingInputArrayIiEvPT_i --------------------------
	.section	.text._Z26compactRewritingInputArrayIiEvPT_i,"ax",@progbits
	.align	128
        .global         _Z26compactRewritingInputArrayIiEvPT_i
        .type           _Z26compactRewritingInputArrayIiEvPT_i,@function
        .size           _Z26compactRewritingInputArrayIiEvPT_i,(.L_x_97 - _Z26compactRewritingInputArrayIiEvPT_i)
        .other          _Z26compactRewritingInputArrayIiEvPT_i,@"STO_CUDA_ENTRY STV_DEFAULT"
_Z26compactRewritingInputArrayIiEvPT_i:
.text._Z26compactRewritingInputArrayIiEvPT_i:
[----:B------:R-:W-:Y:S01]  /*0000*/  LDC R1, c[0x0][0x37c] ;  /* 0x0000df00ff017b82 */ /* 0x000fe20000000800 */
[----:B------:R-:W0:Y:S07]  /*0010*/  S2R R0, SR_TID.X ;  /* 0x0000000000007919 */ /* 0x000e2e0000002100 */
[----:B------:R-:W0:Y:S01]  /*0020*/  S2UR UR6, SR_CTAID.X ;  /* 0x00000000000679c3 */ /* 0x000e220000002500 */
[----:B------:R-:W1:Y:S07]  /*0030*/  LDCU.64 UR4, c[0x0][0x358] ;  /* 0x00006b00ff0477ac */ /* 0x000e6e0008000a00 */
[----:B------:R-:W0:Y:S08]  /*0040*/  LDC R11, c[0x0][0x360] ;  /* 0x0000d800ff0b7b82 */ /* 0x000e300000000800 */
[----:B------:R-:W2:Y:S08]  /*0050*/  LDC.64 R2, c[0x0][0x380] ;  /* 0x0000e000ff027b82 */ /* 0x000eb00000000a00 */
[----:B------:R-:W3:Y:S01]  /*0060*/  LDC R13, c[0x0][0x388] ;  /* 0x0000e200ff0d7b82 */ /* 0x000ee20000000800 */
[----:B0-----:R-:W-:-:S04]  /*0070*/  IMAD R11, R11, UR6, R0 ;  /* 0x000000060b0b7c24 */ /* 0x001fc8000f8e0200 */
[----:B--2---:R-:W-:-:S05]  /*0080*/  IMAD.WIDE R4, R11, 0x4, R2 ;  /* 0x000000040b047825 */ /* 0x004fca00078e0202 */
[----:B-1----:R0:W5:Y:S01]  /*0090*/  LDG.E R0, desc[UR4][R4.64] ;  /* 0x0000000404007981 */ /* 0x002162000c1e1900 */
[----:B---3--:R-:W-:-:S03]  /*00a0*/  IMAD.WIDE R6, R13, 0x4, R4 ;  /* 0x000000040d067825 */ /* 0x008fc600078e0204 */
[----:B------:R0:W-:Y:S04]  /*00b0*/  STG.E desc[UR4][R4.64], RZ ;  /* 0x000000ff04007986 */ /* 0x0001e8000c101904 */
[----:B------:R-:W2:Y:S02]  /*00c0*/  LDG.E R6, desc[UR4][R6.64] ;  /* 0x0000000406067981 */ /* 0x000ea4000c1e1900 */
[----:B--2---:R-:W-:-:S13]  /*00d0*/  ISETP.NE.AND P0, PT, R6, 0x1, PT ;  /* 0x000000010600780c */ /* 0x004fda0003f05270 */
[----:B0-----:R-:W-:Y:S05]  /*00e0*/  @P0 EXIT ;  /* 0x000000000000094d */ /* 0x001fea0003800000 */
[----:B------:R-:W-:Y:S01]  /*00f0*/  ISETP.GE.AND P0, PT, R11, 0x1, PT ;  /* 0x000000010b00780c */ /* 0x000fe20003f06270 */
[----:B------:R-:W-:Y:S01]  /*0100*/  BSSY.RECONVERGENT B0, `(.L_x_51) ;  /* 0x00000ac000007945 */ /* 0x000fe20003800200 */
[----:B------:R-:W-:-:S11]  /*0110*/  CS2R R8, SRZ ;  /* 0x0000000000087805 */ /* 0x000fd6000001ff00 */
[----:B------:R-:W-:Y:S05]  /*0120*/  @!P0 BRA `(.L_x_52) ;  /* 0x0000000800a48947 */ /* 0x000fea0003800000 */
[----:B------:R-:W-:Y:S01]  /*0130*/  VIADD R4, R13, 0x1 ;  /* 0x000000010d047836 */ /* 0x000fe20000000000 */
[----:B------:R-:W0:Y:S01]  /*0140*/  LDCU UR6, c[0x0][0x388] ;  /* 0x00007100ff0677ac */ /* 0x000e220008000800 */
[----:B------:R-:W-:Y:S01]  /*0150*/  BSSY.RECONVERGENT B1, `(.L_x_53) ;  /* 0x0000055000017945 */ /* 0x000fe20003800200 */
[----:B------:R-:W-:Y:S02]  /*0160*/  IMAD.MOV.U32 R8, RZ, RZ, RZ ;  /* 0x000000ffff087224 */ /* 0x000fe400078e00ff */
[----:B------:R-:W-:-:S05]  /*0170*/  VIADDMNMX R4, R11, R13, R4, !PT ;  /* 0x0000000d0b047246 */ /* 0x000fca0007800104 */
[----:B------:R-:W-:Y:S02]  /*0180*/  IMAD.IADD R10, R4, 0x1, -R13 ;  /* 0x00000001040a7824 */ /* 0x000fe400078e0a0d */
[----:B------:R-:W-:-:S03]  /*0190*/  IMAD.IADD R4, R13, 0x1, -R4 ;  /* 0x000000010d047824 */ /* 0x000fc600078e0a04 */
[----:B------:R-:W-:Y:S02]  /*01a0*/  LOP3.LUT R26, R10, 0xf, RZ, 0xc0, !PT ;  /* 0x0000000f0a1a7812 */ /* 0x000fe400078ec0ff */
[----:B------:R-:W-:Y:S02]  /*01b0*/  ISETP.GT.U32.AND P1, PT, R4, -0x10, PT ;  /* 0xfffffff00400780c */ /* 0x000fe40003f24070 */
[----:B0-----:R-:W-:Y:S02]  /*01c0*/  MOV R9, UR6 ;  /* 0x0000000600097c02 */ /* 0x001fe40008000f00 */
[----:B------:R-:W-:-:S09]  /*01d0*/  ISETP.NE.AND P0, PT, R26, RZ, PT ;  /* 0x000000ff1a00720c */ /* 0x000fd20003f05270 */
[----:B------:R-:W-:Y:S05]  /*01e0*/  @P1 BRA `(.L_x_54) ;  /* 0x00000004002c1947 */ /* 0x000fea0003800000 */
[----:B------:R-:W0:Y:S01]  /*01f0*/  LDC.64 R4, c[0x0][0x380] ;  /* 0x0000e000ff047b82 */ /* 0x000e220000000a00 */
[----:B------:R-:W-:Y:S01]  /*0200*/  LOP3.LUT R11, R10, 0xfffffff0, RZ, 0xc0, !PT ;  /* 0xfffffff00a0b7812 */ /* 0x000fe200078ec0ff */
[----:B------:R-:W-:-:S04]  /*0210*/  IMAD.MOV.U32 R8, RZ, RZ, RZ ;  /* 0x000000ffff087224 */ /* 0x000fc800078e00ff */
[----:B------:R-:W-:Y:S01]  /*0220*/  IMAD.MOV R11, RZ, RZ, -R11 ;  /* 0x000000ffff0b7224 */ /* 0x000fe200078e0a0b */
[----:B0-----:R-:W-:-:S05]  /*0230*/  IADD3 R4, P1, PT, R4, 0x20, RZ ;  /* 0x0000002004047810 */ /* 0x001fca0007f3e0ff */
[----:B------:R-:W-:-:S08]  /*0240*/  IMAD.X R5, RZ, RZ, R5, P1 ;  /* 0x000000ffff057224 */ /* 0x000fd000008e0605 */
.L_x_55:
[----:B------:R-:W-:-:S05]  /*0250*/  IMAD.WIDE R6, R9, 0x4, R4 ;  /* 0x0000000409067825 */ /* 0x000fca00078e0204 */
[----:B------:R-:W2:Y:S04]  /*0260*/  LDG.E R12, desc[UR4][R6.64+-0x20] ;  /* 0xffffe004060c7981 */ /* 0x000ea8000c1e1900 */
[----:B------:R-:W3:Y:S04]  /*0270*/  LDG.E R25, desc[UR4][R6.64+-0x1c] ;  /* 0xffffe40406197981 */ /* 0x000ee8000c1e1900 */
[----:B------:R-:W4:Y:S04]  /*0280*/  LDG.E R27, desc[UR4][R6.64+-0x18] ;  /* 0xffffe804061b7981 */ /* 0x000f28000c1e1900 */
        /* <DEDUP_REMOVED lines=11> */
[----:B------:R-:W4:Y:S01]  /*0340*/  LDG.E R24, desc[UR4][R6.64+0x1c] ;  /* 0x00001c0406187981 */ /* 0x000f22000c1e1900 */
[----:B--2---:R-:W-:-:S03]  /*0350*/  ISETP.NE.AND P1, PT, R12, 0x1, PT ;  /* 0x000000010c00780c */ /* 0x004fc60003f25270 */
[----:B------:R0:W2:Y:S01]  /*0360*/  LDG.E R12, desc[UR4][R6.64+0x18] ;  /* 0x00001804060c7981 */ /* 0x0000a2000c1e1900 */
[----:B---3--:R-:W-:Y:S02]  /*0370*/  ISETP.NE.AND P2, PT, R25, 0x1, PT ;  /* 0x000000011900780c */ /* 0x008fe40003f45270 */
[----:B------:R-:W-:-:S07]  /*0380*/  IADD3 R25, PT, PT, R8, 0x1, RZ ;  /* 0x0000000108197810 */ /* 0x000fce0007ffe0ff */
[----:B------:R-:W-:Y:S01]  /*0390*/  @P1 IMAD.MOV R25, RZ, RZ, R8 ;  /* 0x000000ffff191224 */ /* 0x000fe200078e0208 */
[----:B----4-:R-:W-:-:S03]  /*03a0*/  ISETP.NE.AND P1, PT, R27, 0x1, PT ;  /* 0x000000011b00780c */ /* 0x010fc60003f25270 */
[----:B------:R-:W-:Y:S02]  /*03b0*/  VIADD R8, R25, 0x1 ;  /* 0x0000000119087836 */ /* 0x000fe40000000000 */
[----:B------:R-:W-:Y:S01]  /*03c0*/  @P2 IMAD.MOV R8, RZ, RZ, R25 ;  /* 0x000000ffff082224 */ /* 0x000fe200078e0219 */
[----:B------:R-:W-:-:S04]  /*03d0*/  ISETP.NE.AND P2, PT, R23, 0x1, PT ;  /* 0x000000011700780c */ /* 0x000fc80003f45270 */
[----:B------:R-:W-:-:S03]  /*03e0*/  IADD3 R23, PT, PT, R8, 0x1, RZ ;  /* 0x0000000108177810 */ /* 0x000fc60007ffe0ff */
[----:B------:R-:W-:Y:S01]  /*03f0*/  @P1 IMAD.MOV R23, RZ, RZ, R8 ;  /* 0x000000ffff171224 */ /* 0x000fe200078e0208 */
[----:B------:R-:W-:-:S03]  /*0400*/  ISETP.NE.AND P1, PT, R22, 0x1, PT ;  /* 0x000000011600780c */ /* 0x000fc60003f25270 */
[----:B0-----:R-:W-:Y:S02]  /*0410*/  VIADD R6, R23, 0x1 ;  /* 0x0000000117067836 */ /* 0x001fe40000000000 */
[----:B------:R-:W-:Y:S01]  /*0420*/  @P2 IMAD.MOV R6, RZ, RZ, R23 ;  /* 0x000000ffff062224 */ /* 0x000fe200078e0217 */
[----:B------:R-:W-:-:S04]  /*0430*/  ISETP.NE.AND P2, PT, R21, 0x1, PT ;  /* 0x000000011500780c */ /* 0x000fc80003f45270 */
[----:B------:R-:W-:-:S03]  /*0440*/  IADD3 R7, PT, PT, R6, 0x1, RZ ;  /* 0x0000000106077810 */ /* 0x000fc60007ffe0ff */
[----:B------:R-:W-:Y:S01]  /*0450*/  @P1 IMAD.MOV R7, RZ, RZ, R6 ;  /* 0x000000ffff071224 */ /* 0x000fe200078e0206 */
[----:B------:R-:W-:-:S03]  /*0460*/  ISETP.NE.AND P1, PT, R20, 0x1, PT ;  /* 0x000000011400780c */ /* 0x000fc60003f25270 */
[----:B------:R-:W-:Y:S02]  /*0470*/  VIADD R6, R7, 0x1 ;  /* 0x0000000107067836 */ /* 0x000fe40000000000 */
        /* <DEDUP_REMOVED lines=21> */
[----:B------:R-:W-:-:S04]  /*05d0*/  @P1 IMAD.MOV R7, RZ, RZ, R6 ;  /* 0x000000ffff071224 */ /* 0x000fc800078e0206 */
[----:B------:R-:W-:Y:S02]  /*05e0*/  VIADD R6, R7, 0x1 ;  /* 0x0000000107067836 */ /* 0x000fe40000000000 */
[----:B------:R-:W-:Y:S02]  /*05f0*/  @P2 IMAD.MOV R6, RZ, RZ, R7 ;  /* 0x000000ffff062224 */ /* 0x000fe400078e0207 */
[----:B------:R-:W-:-:S03]  /*0600*/  VIADD R11, R11, 0x10 ;  /* 0x000000100b0b7836 */ /* 0x000fc60000000000 */
[----:B------:R-:W-:Y:S02]  /*0610*/  IADD3 R7, PT, PT, R6, 0x1, RZ ;  /* 0x0000000106077810 */ /* 0x000fe40007ffe0ff */
[----:B------:R-:W-:Y:S02]  /*0620*/  ISETP.NE.AND P2, PT, R24, 0x1, PT ;  /* 0x000000011800780c */ /* 0x000fe40003f45270 */
[----:B------:R-:W-:Y:S02]  /*0630*/  IADD3 R9, PT, PT, R9, 0x10, RZ ;  /* 0x0000001009097810 */ /* 0x000fe40007ffe0ff */
[----:B--2---:R-:W-:-:S13]  /*0640*/  ISETP.NE.AND P1, PT, R12, 0x1, PT ;  /* 0x000000010c00780c */ /* 0x004fda0003f25270 */
[----:B------:R-:W-:Y:S01]  /*0650*/  @P1 IMAD.MOV R7, RZ, RZ, R6 ;  /* 0x000000ffff071224 */ /* 0x000fe200078e0206 */
[----:B------:R-:W-:-:S03]  /*0660*/  ISETP.NE.AND P1, PT, R11, RZ, PT ;  /* 0x000000ff0b00720c */ /* 0x000fc60003f25270 */
[----:B------:R-:W-:Y:S02]  /*0670*/  VIADD R8, R7, 0x1 ;  /* 0x0000000107087836 */ /* 0x000fe40000000000 */
[----:B------:R-:W-:-:S08]  /*0680*/  @P2 IMAD.MOV R8, RZ, RZ, R7 ;  /* 0x000000ffff082224 */ /* 0x000fd000078e0207 */
[----:B------:R-:W-:Y:S05]  /*0690*/  @P1 BRA `(.L_x_55) ;  /* 0xfffffff800ec1947 */ /* 0x000fea000383ffff */
.L_x_54:
[----:B------:R-:W-:Y:S05]  /*06a0*/  BSYNC.RECONVERGENT B1 ;  /* 0x0000000000017941 */ /* 0x000fea0003800200 */
.L_x_53:
[----:B------:R-:W-:Y:S04]  /*06b0*/  BSSY.RECONVERGENT B1, `(.L_x_56) ;  /* 0x000004f000017945 */ /* 0x000fe80003800200 */
[----:B------:R-:W-:Y:S05]  /*06c0*/  @!P0 BRA `(.L_x_57) ;  /* 0x0000000400348947 */ /* 0x000fea0003800000 */
[----:B------:R-:W-:Y:S01]  /*06d0*/  ISETP.GE.U32.AND P1, PT, R26, 0x8, PT ;  /* 0x000000081a00780c */ /* 0x000fe20003f26070 */
[----:B------:R-:W-:Y:S01]  /*06e0*/  BSSY.RECONVERGENT B2, `(.L_x_58) ;  /* 0x0000026000027945 */ /* 0x000fe20003800200 */
[----:B------:R-:W-:-:S04]  /*06f0*/  LOP3.LUT R16, R10, 0x7, RZ, 0xc0, !PT ;  /* 0x000000070a107812 */ /* 0x000fc800078ec0ff */
[----:B------:R-:W-:-:S07]  /*0700*/  ISETP.NE.AND P0, PT, R16, RZ, PT ;  /* 0x000000ff1000720c */ /* 0x000fce0003f05270 */
[----:B------:R-:W-:Y:S06]  /*0710*/  @!P1 BRA `(.L_x_59) ;  /* 0x0000000000889947 */ /* 0x000fec0003800000 */
        /* <DEDUP_REMOVED lines=8> */
[----:B------:R0:W4:Y:S01]  /*07a0*/  LDG.E R15, desc[UR4][R4.64+0x1c] ;  /* 0x00001c04040f7981 */ /* 0x000122000c1e1900 */
[----:B------:R-:W-:Y:S01]  /*07b0*/  VIADD R9, R9, 0x8 ;  /* 0x0000000809097836 */ /* 0x000fe20000000000 */
[----:B--2---:R-:W-:-:S02]  /*07c0*/  ISETP.NE.AND P2, PT, R17, 0x1, PT ;  /* 0x000000011100780c */ /* 0x004fc40003f45270 */
[----:B---3--:R-:W-:Y:S01]  /*07d0*/  ISETP.NE.AND P1, PT, R6, 0x1, PT ;  /* 0x000000010600780c */ /* 0x008fe20003f25270 */
[----:B------:R-:W-:-:S10]  /*07e0*/  VIADD R6, R8, 0x1 ;  /* 0x0000000108067836 */ /* 0x000fd40000000000 */
[----:B------:R-:W-:Y:S01]  /*07f0*/  @P2 IMAD.MOV R6, RZ, RZ, R8 ;  /* 0x000000ffff062224 */ /* 0x000fe200078e0208 */
[----:B----4-:R-:W-:-:S04]  /*0800*/  ISETP.NE.AND P2, PT, R7, 0x1, PT ;  /* 0x000000010700780c */ /* 0x010fc80003f45270 */
[----:B------:R-:W-:Y:S01]  /*0810*/  IADD3 R7, PT, PT, R6, 0x1, RZ ;  /* 0x0000000106077810 */ /* 0x000fe20007ffe0ff */
[----:B------:R-:W-:Y:S01]  /*0820*/  @P1 IMAD.MOV R7, RZ, RZ, R6 ;  /* 0x000000ffff071224 */ /* 0x000fe200078e0206 */
[----:B------:R-:W-:-:S03]  /*0830*/  ISETP.NE.AND P1, PT, R11, 0x1, PT ;  /* 0x000000010b00780c */ /* 0x000fc60003f25270 */
[----:B------:R-:W-:-:S04]  /*0840*/  VIADD R6, R7, 0x1 ;  /* 0x0000000107067836 */ /* 0x000fc80000000000 */
[----:B------:R-:W-:Y:S01]  /*0850*/  @P2 IMAD.MOV R6, RZ, RZ, R7 ;  /* 0x000000ffff062224 */ /* 0x000fe200078e0207 */
[----:B------:R-:W-:-:S04]  /*0860*/  ISETP.NE.AND P2, PT, R12, 0x1, PT ;  /* 0x000000010c00780c */ /* 0x000fc80003f45270 */
[----:B0-----:R-:W-:Y:S01]  /*0870*/  IADD3 R4, PT, PT, R6, 0x1, RZ ;  /* 0x0000000106047810 */ /* 0x001fe20007ffe0ff */
[----:B------:R-:W-:Y:S01]  /*0880*/  @P1 IMAD.MOV R4, RZ, RZ, R6 ;  /* 0x000000ffff041224 */ /* 0x000fe200078e0206 */
[----:B------:R-:W-:-:S03]  /*0890*/  ISETP.NE.AND P1, PT, R13, 0x1, PT ;  /* 0x000000010d00780c */ /* 0x000fc60003f25270 */
[----:B------:R-:W-:-:S04]  /*08a0*/  VIADD R5, R4, 0x1 ;  /* 0x0000000104057836 */ /* 0x000fc80000000000 */
[----:B------:R-:W-:Y:S01]  /*08b0*/  @P2 IMAD.MOV R5, RZ, RZ, R4 ;  /* 0x000000ffff052224 */ /* 0x000fe200078e0204 */
[----:B------:R-:W-:-:S04]  /*08c0*/  ISETP.NE.AND P2, PT, R14, 0x1, PT ;  /* 0x000000010e00780c */ /* 0x000fc80003f45270 */
[----:B------:R-:W-:Y:S01]  /*08d0*/  IADD3 R4, PT, PT, R5, 0x1, RZ ;  /* 0x0000000105047810 */ /* 0x000fe20007ffe0ff */
[----:B------:R-:W-:Y:S01]  /*08e0*/  @P1 IMAD.MOV R4, RZ, RZ, R5 ;  /* 0x000000ffff041224 */ /* 0x000fe200078e0205 */
[----:B------:R-:W-:-:S03]  /*08f0*/  ISETP.NE.AND P1, PT, R15, 0x1, PT ;  /* 0x000000010f00780c */ /* 0x000fc60003f25270 */
[----:B------:R-:W-:-:S04]  /*0900*/  VIADD R5, R4, 0x1 ;  /* 0x0000000104057836 */ /* 0x000fc80000000000 */
[----:B------:R-:W-:-:S05]  /*0910*/  @P2 IMAD.MOV R5, RZ, RZ, R4 ;  /* 0x000000ffff052224 */ /* 0x000fca00078e0204 */
[----:B------:R-:W-:Y:S01]  /*0920*/  IADD3 R8, PT, PT, R5, 0x1, RZ ;  /* 0x0000000105087810 */ /* 0x000fe20007ffe0ff */
[----:B------:R-:W-:-:S07]  /*0930*/  @P1 IMAD.MOV R8, RZ, RZ, R5 ;  /* 0x000000ffff081224 */ /* 0x000fce00078e0205 */
.L_x_59:
[----:B------:R-:W-:Y:S05]  /*0940*/  BSYNC.RECONVERGENT B2 ;  /* 0x0000000000027941 */ /* 0x000fea0003800200 */
.L_x_58:
        /* <DEDUP_REMOVED lines=10> */
[----:B------:R-:W4:Y:S01]  /*09f0*/  LDG.E R11, desc[UR4][R4.64+0xc] ;  /* 0x00000c04040b7981 */ /* 0x000f22000c1e1900 */
[----:B------:R-:W-:Y:S01]  /*0a00*/  VIADD R9, R9, 0x4 ;  /* 0x0000000409097836 */ /* 0x000fe20000000000 */
[----:B--2---:R-:W-:-:S02]  /*0a10*/  ISETP.NE.AND P2, PT, R12, 0x1, PT ;  /* 0x000000010c00780c */ /* 0x004fc40003f45270 */
[----:B---3--:R-:W-:Y:S01]  /*0a20*/  ISETP.NE.AND P1, PT, R6, 0x1, PT ;  /* 0x000000010600780c */ /* 0x008fe20003f25270 */
[----:B------:R-:W-:-:S10]  /*0a30*/  VIADD R6, R8, 0x1 ;  /* 0x0000000108067836 */ /* 0x000fd40000000000 */
[----:B------:R-:W-:Y:S02]  /*0a40*/  @P2 IADD3 R6, PT, PT, R8, RZ, RZ ;  /* 0x000000ff08062210 */ /* 0x000fe40007ffe0ff */
[----:B----4-:R-:W-:-:S03]  /*0a50*/  ISETP.NE.AND P2, PT, R7, 0x1, PT ;  /* 0x000000010700780c */ /* 0x010fc60003f45270 */
[----:B------:R-:W-:Y:S02]  /*0a60*/  VIADD R7, R6, 0x1 ;  /* 0x0000000106077836 */ /* 0x000fe40000000000 */
[----:B------:R-:W-:Y:S01]  /*0a70*/  @P1 IMAD.MOV R7, RZ, RZ, R6 ;  /* 0x000000ffff071224 */ /* 0x000fe200078e0206 */
[----:B------:R-:W-:-:S03]  /*0a80*/  ISETP.NE.AND P1, PT, R11, 0x1, PT ;  /* 0x000000010b00780c */ /* 0x000fc60003f25270 */
[----:B------:R-:W-:-:S04]  /*0a90*/  VIADD R6, R7, 0x1 ;  /* 0x0000000107067836 */ /* 0x000fc80000000000 */
[----:B------:R-:W-:-:S05]  /*0aa0*/  @P2 IADD3 R6, PT, PT, R7, RZ, RZ ;  /* 0x000000ff07062210 */ /* 0x000fca0007ffe0ff */
[----:B------:R-:W-:Y:S02]  /*0ab0*/  VIADD R8, R6, 0x1 ;  /* 0x0000000106087836 */ /* 0x000fe40000000000 */
[----:B------:R-:W-:-:S07]  /*0ac0*/  @P1 IMAD.MOV R8, RZ, RZ, R6 ;  /* 0x000000ffff081224 */ /* 0x000fce00078e0206 */
.L_x_61:
[----:B------:R-:W-:Y:S05]  /*0ad0*/  BSYNC.RECONVERGENT B2 ;  /* 0x0000000000027941 */ /* 0x000fea0003800200 */
.L_x_60:
[----:B------:R-:W-:Y:S05]  /*0ae0*/  @!P0 BRA `(.L_x_57) ;  /* 0x00000000002c8947 */ /* 0x000fea0003800000 */
[----:B------:R-:W-:-:S07]  /*0af0*/  IADD3 R10, PT, PT, -R10, RZ, RZ ;  /* 0x000000ff0a0a7210 */ /* 0x000fce0007ffe1ff */
.L_x_62:
[----:B------:R-:W-:-:S06]  /*0b00*/  IMAD.WIDE R4, R9, 0x4, R2 ;  /* 0x0000000409047825 */ /* 0x000fcc00078e0202 */
[----:B------:R-:W2:Y:S01]  /*0b10*/  LDG.E R4, desc[UR4][R4.64] ;  /* 0x0000000404047981 */ /* 0x000ea2000c1e1900 */
[----:B------:R-:W-:Y:S01]  /*0b20*/  VIADD R10, R10, 0x1 ;  /* 0x000000010a0a7836 */ /* 0x000fe20000000000 */
[----:B------:R-:W-:Y:S01]  /*0b30*/  IADD3 R9, PT, PT, R9, 0x1, RZ ;  /* 0x0000000109097810 */ /* 0x000fe20007ffe0ff */
[----:B------:R-:W-:-:S03]  /*0b40*/  VIADD R6, R8, 0x1 ;  /* 0x0000000108067836 */ /* 0x000fc60000000000 */
[----:B------:R-:W-:Y:S02]  /*0b50*/  ISETP.NE.AND P1, PT, R10, RZ, PT ;  /* 0x000000ff0a00720c */ /* 0x000fe40003f25270 */
[----:B--2---:R-:W-:-:S13]  /*0b60*/  ISETP.NE.AND P0, PT, R4, 0x1, PT ;  /* 0x000000010400780c */ /* 0x004fda0003f05270 */
[----:B------:R-:W-:-:S04]  /*0b70*/  @P0 IMAD.MOV R6, RZ, RZ, R8 ;  /* 0x000000ffff060224 */ /* 0x000fc800078e0208 */
[----:B------:R-:W-:Y:S01]  /*0b80*/  IMAD.MOV.U32 R8, RZ, RZ, R6 ;  /* 0x000000ffff087224 */ /* 0x000fe200078e0006 */
[----:B------:R-:W-:Y:S06]  /*0b90*/  @P1 BRA `(.L_x_62) ;  /* 0xfffffffc00d81947 */ /* 0x000fec000383ffff */
.L_x_57:
[----:B------:R-:W-:Y:S05]  /*0ba0*/  BSYNC.RECONVERGENT B1 ;  /* 0x0000000000017941 */ /* 0x000fea0003800200 */
.L_x_56:
[----:B------:R-:W-:-:S07]  /*0bb0*/  IMAD.MOV.U32 R9, RZ, RZ, RZ ;  /* 0x000000ffff097224 */ /* 0x000fce00078e00ff */
.L_x_52:
[----:B------:R-:W-:Y:S05]  /*0bc0*/  BSYNC.RECONVERGENT B0 ;  /* 0x0000000000007941 */ /* 0x000fea0003800200 */
.L_x_51:
[----:B------:R-:W0:Y:S02]  /*0bd0*/  LDCU.64 UR6, c[0x0][0x380] ;  /* 0x00007000ff0677ac */ /* 0x000e240008000a00 */
[----:B0-----:R-:W-:-:S04]  /*0be0*/  LEA R2, P0, R8, UR6, 0x2 ;  /* 0x0000000608027c11 */ /* 0x001fc8000f8010ff */
[----:B------:R-:W-:-:S05]  /*0bf0*/  LEA.HI.X R3, R8, UR7, R9, 0x2, P0 ;  /* 0x0000000708037c11 */ /* 0x000fca00080f1409 */
[----:B-----5:R-:W-:Y:S01]  /*0c00*/  STG.E desc[UR4][R2.64], R0 ;  /* 0x0000000002007986 */ /* 0x020fe2000c101904 */
[----:B------:R-:W-:Y:S05]  /*0c10*/  EXIT ;  /* 0x000000000000794d */ /* 0x000fea0003800000 */
.L_x_63:
        /* <DEDUP_REMOVED lines=14> */
.L_x_97:


//--------------------- .text._Z7compactIiEvPT_PiS1_ --------------------------
	.section	.text._Z7compactIiEvPT_PiS1_,"ax",@progbits
	.align	128
        .global         _Z7compactIiEvPT_PiS1_
        .type           _Z7compactIiEvPT_PiS1_,@function
        .size           _Z7compactIiEvPT_PiS1_,(.L_x_98 - _Z7compactIiEvPT_PiS1_)
        .other          _Z7compactIiEvPT_PiS1_,@"STO_CUDA_ENTRY STV_DEFAULT"
_Z7compactIiEvPT_PiS1_:
.text._Z7compactIiEvPT_PiS1_:
[----:B------:R-:W-:Y:S01]  /*0000*/  LDC R1, c[0x0][0x37c] ;  /* 0x0000df00ff017b82 */ /* 0x000fe20000000800 */
[----:B------:R-:W0:Y:S07]  /*0010*/  S2R R0, SR_TID.X ;  /* 0x0000000000007919 */ /* 0x000e2e0000002100 */
[----:B------:R-:W0:Y:S01]  /*0020*/  S2UR UR4, SR_CTAID.X ;  /* 0x00000000000479c3 */ /* 0x000e220000002500 */
[----:B------:R-:W1:Y:S07]  /*0030*/  LDCU.64 UR6, c[0x0][0x358] ;  /* 0x00006b00ff0677ac */ /* 0x000e6e0008000a00 */
[----:B------:R-:W0:Y:S08]  /*0040*/  LDC R7, c[0x0][0x360] ;  /* 0x0000d800ff077b82 */ /* 0x000e300000000800 */
[----:B------:R-:W2:Y:S01]  /*0050*/  LDC.64 R2, c[0x0][0x388] ;  /* 0x0000e200ff027b82 */ /* 0x000ea20000000a00 */
[----:B0-----:R-:W-:-:S04]  /*0060*/  IMAD R7, R7, UR4, R0 ;  /* 0x0000000407077c24 */ /* 0x001fc8000f8e0200 */
[----:B--2---:R-:W-:-:S06]  /*0070*/  IMAD.WIDE R4, R7, 0x4, R2 ;  /* 0x0000000407047825 */ /* 0x004fcc00078e0202 */
[----:B-1----:R-:W2:Y:S02]  /*0080*/  LDG.E R4, desc[UR6][R4.64] ;  /* 0x0000000604047981 */ /* 0x002ea4000c1e1900 */
[----:B--2---:R-:W-:-:S13]  /*0090*/  ISETP.NE.AND P0, PT, R4, 0x1, PT ;  /* 0x000000010400780c */ /* 0x004fda0003f05270 */
[----:B------:R-:W-:Y:S05]  /*00a0*/  @P0 EXIT ;  /* 0x000000000000094d */ /* 0x000fea0003800000 */
[----:B------:R-:W-:Y:S01]  /*00b0*/  ISETP.GE.AND P0, PT, R7, 0x1, PT ;  /* 0x000000010700780c */ /* 0x000fe20003f06270 */
[----:B------:R-:W-:Y:S01]  /*00c0*/  BSSY.RECONVERGENT B0, `(.L_x_64) ;  /* 0x00000ab000007945 */ /* 0x000fe20003800200 */
[----:B------:R-:W-:-:S11]  /*00d0*/  CS2R R4, SRZ ;  /* 0x0000000000047805 */ /* 0x000fd6000001ff00 */
[----:B------:R-:W-:Y:S05]  /*00e0*/  @!P0 BRA `(.L_x_65) ;  /* 0x0000000800a08947 */ /* 0x000fea0003800000 */
[C---:B------:R-:W-:Y:S01]  /*00f0*/  ISETP.GE.U32.AND P1, PT, R7.reuse, 0x10, PT ;  /* 0x000000100700780c */ /* 0x040fe20003f26070 */
[----:B------:R-:W-:Y:S01]  /*0100*/  BSSY.RECONVERGENT B1, `(.L_x_66) ;  /* 0x0000053000017945 */ /* 0x000fe20003800200 */
[----:B------:R-:W-:Y:S01]  /*0110*/  LOP3.LUT R23, R7, 0xf, RZ, 0xc0, !PT ;  /* 0x0000000f07177812 */ /* 0x000fe200078ec0ff */
[----:B------:R-:W-:Y:S02]  /*0120*/  IMAD.MOV.U32 R9, RZ, RZ, RZ ;  /* 0x000000ffff097224 */ /* 0x000fe400078e00ff */
[----:B------:R-:W-:Y:S01]  /*0130*/  IMAD.MOV.U32 R0, RZ, RZ, RZ ;  /* 0x000000ffff007224 */ /* 0x000fe200078e00ff */
[----:B------:R-:W-:-:S07]  /*0140*/  ISETP.NE.AND P0, PT, R23, RZ, PT ;  /* 0x000000ff1700720c */ /* 0x000fce0003f05270 */
[----:B------:R-:W-:Y:S06]  /*0150*/  @!P1 BRA `(.L_x_67) ;  /* 0x0000000400349947 */ /* 0x000fec0003800000 */
[----:B------:R-:W0:Y:S01]  /*0160*/  LDCU.64 UR4, c[0x0][0x388] ;  /* 0x00007100ff0477ac */ /* 0x000e220008000a00 */
[----:B------:R-:W-:Y:S01]  /*0170*/  LOP3.LUT R9, R7, 0x7ffffff0, RZ, 0xc0, !PT ;  /* 0x7ffffff007097812 */ /* 0x000fe200078ec0ff */
[----:B------:R-:W-:-:S04]  /*0180*/  IMAD.MOV.U32 R0, RZ, RZ, RZ ;  /* 0x000000ffff007224 */ /* 0x000fc800078e00ff */
[----:B------:R-:W-:Y:S01]  /*0190*/  IMAD.MOV R24, RZ, RZ, -R9 ;  /* 0x000000ffff187224 */ /* 0x000fe200078e0a09 */
[----:B0-----:R-:W-:-:S04]  /*01a0*/  UIADD3 UR4, UP0, UPT, UR4, 0x20, URZ ;  /* 0x0000002004047890 */ /* 0x001fc8000ff1e0ff */
[----:B------:R-:W-:Y:S02]  /*01b0*/  UIADD3.X UR5, UPT, UPT, URZ, UR5, URZ, UP0, !UPT ;  /* 0x00000005ff057290 */ /* 0x000fe400087fe4ff */
[----:B------:R-:W-:-:S04]  /*01c0*/  MOV R4, UR4 ;  /* 0x0000000400047c02 */ /* 0x000fc80008000f00 */
[----:B------:R-:W-:-:S07]  /*01d0*/  IMAD.U32 R5, RZ, RZ, UR5 ;  /* 0x00000005ff057e24 */ /* 0x000fce000f8e00ff */
.L_x_68:
[----:B------:R-:W2:Y:S04]  /*01e0*/  LDG.E R25, desc[UR6][R4.64+-0x20] ;  /* 0xffffe00604197981 */ /* 0x000ea8000c1e1900 */
[----:B------:R-:W3:Y:S04]  /*01f0*/  LDG.E R18, desc[UR6][R4.64+-0x1c] ;  /* 0xffffe40604127981 */ /* 0x000ee8000c1e1900 */
[----:B------:R-:W4:Y:S04]  /*0200*/  LDG.E R19, desc[UR6][R4.64+-0x18] ;  /* 0xffffe80604137981 */ /* 0x000f28000c1e1900 */
[----:B------:R-:W5:Y:S04]  /*0210*/  LDG.E R20, desc[UR6][R4.64+-0x14] ;  /* 0xffffec0604147981 */ /* 0x000f68000c1e1900 */
        /* <DEDUP_REMOVED lines=11> */
[----:B------:R-:W5:Y:S01]  /*02d0*/  LDG.E R6, desc[UR6][R4.64+0x1c] ;  /* 0x00001c0604067981 */ /* 0x000f62000c1e1900 */
[----:B------:R-:W-:-:S02]  /*02e0*/  IADD3 R24, PT, PT, R24, 0x10, RZ ;  /* 0x0000001018187810 */ /* 0x000fc40007ffe0ff */
[----:B--2---:R-:W-:Y:S02]  /*02f0*/  ISETP.NE.AND P1, PT, R25, 0x1, PT ;  /* 0x000000011900780c */ /* 0x004fe40003f25270 */
[----:B---3--:R-:W-:Y:S01]  /*0300*/  ISETP.NE.AND P2, PT, R18, 0x1, PT ;  /* 0x000000011200780c */ /* 0x008fe20003f45270 */
[----:B------:R-:W-:-:S10]  /*0310*/  VIADD R18, R0, 0x1 ;  /* 0x0000000100127836 */ /* 0x000fd40000000000 */
[----:B------:R-:W-:Y:S01]  /*0320*/  @P1 IMAD.MOV R18, RZ, RZ, R0 ;  /* 0x000000ffff121224 */ /* 0x000fe200078e0200 */
[----:B----4-:R-:W-:-:S03]  /*0330*/  ISETP.NE.AND P1, PT, R19, 0x1, PT ;  /* 0x000000011300780c */ /* 0x010fc60003f25270 */
[C---:B------:R-:W-:Y:S01]  /*0340*/  VIADD R0, R18.reuse, 0x1 ;  /* 0x0000000112007836 */ /* 0x040fe20000000000 */
[----:B------:R-:W-:Y:S02]  /*0350*/  @P2 IADD3 R0, PT, PT, R18, RZ, RZ ;  /* 0x000000ff12002210 */ /* 0x000fe40007ffe0ff */
[----:B-----5:R-:W-:-:S03]  /*0360*/  ISETP.NE.AND P2, PT, R20, 0x1, PT ;  /* 0x000000011400780c */ /* 0x020fc60003f45270 */
[----:B------:R-:W-:-:S04]  /*0370*/  VIADD R18, R0, 0x1 ;  /* 0x0000000100127836 */ /* 0x000fc80000000000 */
        /* <DEDUP_REMOVED lines=10> */
[----:B------:R-:W-:-:S03]  /*0420*/  ISETP.NE.AND P2, PT, R16, 0x1, PT ;  /* 0x000000011000780c */ /* 0x000fc60003f45270 */
[----:B------:R-:W-:-:S04]  /*0430*/  VIADD R16, R0, 0x1 ;  /* 0x0000000100107836 */ /* 0x000fc80000000000 */
[----:B------:R-:W-:Y:S02]  /*0440*/  @P1 IADD3 R16, PT, PT, R0, RZ, RZ ;  /* 0x000000ff00101210 */ /* 0x000fe40007ffe0ff */
[----:B------:R-:W-:Y:S02]  /*0450*/  ISETP.NE.AND P1, PT, R15, 0x1, PT ;  /* 0x000000010f00780c */ /* 0x000fe40003f25270 */
[----:B------:R-:W-:Y:S01]  /*0460*/  ISETP.NE.AND P3, PT, R8, 0x1, PT ;  /* 0x000000010800780c */ /* 0x000fe20003f65270 */
[----:B------:R-:W-:Y:S02]  /*0470*/  VIADD R0, R16, 0x1 ;  /* 0x0000000110007836 */ /* 0x000fe40000000000 */
[----:B------:R-:W-:Y:S01]  /*0480*/  @P2 IMAD.MOV R0, RZ, RZ, R16 ;  /* 0x000000ffff002224 */ /* 0x000fe200078e0210 */
[----:B------:R-:W-:-:S03]  /*0490*/  ISETP.NE.AND P2, PT, R14, 0x1, PT ;  /* 0x000000010e00780c */ /* 0x000fc60003f45270 */
[----:B------:R-:W-:-:S04]  /*04a0*/  VIADD R14, R0, 0x1 ;  /* 0x00000001000e7836 */ /* 0x000fc80000000000 */
[----:B------:R-:W-:Y:S02]  /*04b0*/  @P1 IADD3 R14, PT, PT, R0, RZ, RZ ;  /* 0x000000ff000e1210 */ /* 0x000fe40007ffe0ff */
[----:B------:R-:W-:-:S03]  /*04c0*/  ISETP.NE.AND P1, PT, R13, 0x1, PT ;  /* 0x000000010d00780c */ /* 0x000fc60003f25270 */
        /* <DEDUP_REMOVED lines=14> */
[----:B------:R-:W-:-:S03]  /*05b0*/  ISETP.NE.AND P2, PT, R24, RZ, PT ;  /* 0x000000ff1800720c */ /* 0x000fc60003f45270 */
[----:B------:R-:W-:Y:S02]  /*05c0*/  VIADD R6, R0, 0x1 ;  /* 0x0000000100067836 */ /* 0x000fe40000000000 */
[----:B------:R-:W-:Y:S01]  /*05d0*/  @P3 IMAD.MOV R6, RZ, RZ, R0 ;  /* 0x000000ffff063224 */ /* 0x000fe200078e0200 */
[----:B------:R-:W-:-:S03]  /*05e0*/  IADD3 R4, P3, PT, R4, 0x40, RZ ;  /* 0x0000004004047810 */ /* 0x000fc60007f7e0ff */
[C---:B------:R-:W-:Y:S01]  /*05f0*/  VIADD R0, R6.reuse, 0x1 ;  /* 0x0000000106007836 */ /* 0x040fe20000000000 */
[----:B------:R-:W-:Y:S01]  /*0600*/  @P1 IADD3 R0, PT, PT, R6, RZ, RZ ;  /* 0x000000ff06001210 */ /* 0x000fe20007ffe0ff */
[----:B------:R-:W-:Y:S02]  /*0610*/  IMAD.X R5, RZ, RZ, R5, P3 ;  /* 0x000000ffff057224 */ /* 0x000fe400018e0605 */
[----:B------:R-:W-:Y:S06]  /*0620*/  @P2 BRA `(.L_x_68) ;  /* 0xfffffff800ec2947 */ /* 0x000fec000383ffff */
.L_x_67:
[----:B------:R-:W-:Y:S05]  /*0630*/  BSYNC.RECONVERGENT B1 ;  /* 0x0000000000017941 */ /* 0x000fea0003800200 */
.L_x_66:
[----:B------:R-:W-:Y:S04]  /*0640*/  BSSY.RECONVERGENT B1, `(.L_x_69) ;  /* 0x0000050000017945 */ /* 0x000fe80003800200 */
[----:B------:R-:W-:Y:S05]  /*0650*/  @!P0 BRA `(.L_x_70) ;  /* 0x0000000400388947 */ /* 0x000fea0003800000 */
[----:B------:R-:W-:Y:S01]  /*0660*/  ISETP.GE.U32.AND P1, PT, R23, 0x8, PT ;  /* 0x000000081700780c */ /* 0x000fe20003f26070 */
[----:B------:R-:W-:Y:S01]  /*0670*/  BSSY.RECONVERGENT B2, `(.L_x_71) ;  /* 0x0000026000027945 */ /* 0x000fe20003800200 */
[----:B------:R-:W-:-:S04]  /*0680*/  LOP3.LUT R15, R7, 0x7, RZ, 0xc0, !PT ;  /* 0x00000007070f7812 */ /* 0x000fc800078ec0ff */
[----:B------:R-:W-:-:S07]  /*0690*/  ISETP.NE.AND P0, PT, R15, RZ, PT ;  /* 0x000000ff0f00720c */ /* 0x000fce0003f05270 */
[----:B------:R-:W-:Y:S06]  /*06a0*/  @!P1 BRA `(.L_x_72) ;  /* 0x0000000000889947 */ /* 0x000fec0003800000 */
[----:B------:R-:W-:-:S05]  /*06b0*/  IMAD.WIDE.U32 R4, R9, 0x4, R2 ;  /* 0x0000000409047825 */ /* 0x000fca00078e0002 */
[----:B------:R-:W2:Y:S04]  /*06c0*/  LDG.E R16, desc[UR6][R4.64] ;  /* 0x0000000604107981 */ /* 0x000ea8000c1e1900 */
[----:B------:R-:W3:Y:S04]  /*06d0*/  LDG.E R6, desc[UR6][R4.64+0x4] ;  /* 0x0000040604067981 */ /* 0x000ee8000c1e1900 */
[----:B------:R-:W4:Y:S04]  /*06e0*/  LDG.E R8, desc[UR6][R4.64+0x8] ;  /* 0x0000080604087981 */ /* 0x000f28000c1e1900 */
[----:B------:R-:W5:Y:S04]  /*06f0*/  LDG.E R10, desc[UR6][R4.64+0xc] ;  /* 0x00000c06040a7981 */ /* 0x000f68000c1e1900 */
[----:B------:R-:W5:Y:S04]  /*0700*/  LDG.E R11, desc[UR6][R4.64+0x10] ;  /* 0x00001006040b7981 */ /* 0x000f68000c1e1900 */
[----:B------:R-:W5:Y:S04]  /*0710*/  LDG.E R12, desc[UR6][R4.64+0x14] ;  /* 0x00001406040c7981 */ /* 0x000f68000c1e1900 */
[----:B------:R-:W5:Y:S04]  /*0720*/  LDG.E R13, desc[UR6][R4.64+0x18] ;  /* 0x00001806040d7981 */ /* 0x000f68000c1e1900 */
[----:B------:R0:W5:Y:S01]  /*0730*/  LDG.E R14, desc[UR6][R4.64+0x1c] ;  /* 0x00001c06040e7981 */ /* 0x000162000c1e1900 */
        /* <DEDUP_REMOVED lines=12> */
[C---:B------:R-:W-:Y:S02]  /*0800*/  VIADD R0, R6.reuse, 0x1 ;  /* 0x0000000106007836 */ /* 0x040fe40000000000 */
[----:B------:R-:W-:Y:S02]  /*0810*/  @P2 IADD3 R0, PT, PT, R6, RZ, RZ ;  /* 0x000000ff06002210 */ /* 0x000fe40007ffe0ff */
[----:B------:R-:W-:-:S03]  /*0820*/  ISETP.NE.AND P2, PT, R12, 0x1, PT ;  /* 0x000000010c00780c */ /* 0x000fc60003f45270 */
[----:B0-----:R-:W-:-:S03]  /*0830*/  VIADD R4, R0, 0x1 ;  /* 0x0000000100047836 */ /* 0x001fc60000000000 */
[----:B------:R-:W-:Y:S01]  /*0840*/  @P1 IMAD.MOV R4, RZ, RZ, R0 ;  /* 0x000000ffff041224 */ /* 0x000fe200078e0200 */
[----:B------:R-:W-:-:S03]  /*0850*/  ISETP.NE.AND P1, PT, R13, 0x1, PT ;  /* 0x000000010d00780c */ /* 0x000fc60003f25270 */
[----:B------:R-:W-:-:S03]  /*0860*/  VIADD R0, R4, 0x1 ;  /* 0x0000000104007836 */ /* 0x000fc60000000000 */
[----:B------:R-:W-:Y:S02]  /*0870*/  @P2 IADD3 R0, PT, PT, R4, RZ, RZ ;  /* 0x000000ff04002210 */ /* 0x000fe40007ffe0ff */
[----:B------:R-:W-:-:S03]  /*0880*/  ISETP.NE.AND P2, PT, R14, 0x1, PT ;  /* 0x000000010e00780c */ /* 0x000fc60003f45270 */
[----:B------:R-:W-:Y:S02]  /*0890*/  VIADD R4, R0, 0x1 ;  /* 0x0000000100047836 */ /* 0x000fe40000000000 */
[----:B------:R-:W-:-:S04]  /*08a0*/  @P1 IMAD.MOV R4, RZ, RZ, R0 ;  /* 0x000000ffff041224 */ /* 0x000fc800078e0200 */
[----:B------:R-:W-:-:S04]  /*08b0*/  VIADD R0, R4, 0x1 ;  /* 0x0000000104007836 */ /* 0x000fc80000000000 */
[----:B------:R-:W-:-:S07]  /*08c0*/  @P2 IMAD.MOV R0, RZ, RZ, R4 ;  /* 0x000000ffff002224 */ /* 0x000fce00078e0204 */
.L_x_72:
[----:B------:R-:W-:Y:S05]  /*08d0*/  BSYNC.RECONVERGENT B2 ;  /* 0x0000000000027941 */ /* 0x000fea0003800200 */
.L_x_71:
        /* <DEDUP_REMOVED lines=10> */
[----:B------:R-:W5:Y:S01]  /*0980*/  LDG.E R11, desc[UR6][R4.64+0xc] ;  /* 0x00000c06040b7981 */ /* 0x000f62000c1e1900 */
        /* <DEDUP_REMOVED lines=8> */
[----:B-----5:R-:W-:-:S03]  /*0a10*/  ISETP.NE.AND P2, PT, R11, 0x1, PT ;  /* 0x000000010b00780c */ /* 0x020fc60003f45270 */
[----:B------:R-:W-:-:S04]  /*0a20*/  VIADD R8, R0, 0x1 ;  /* 0x0000000100087836 */ /* 0x000fc80000000000 */
[----:B------:R-:W-:-:S05]  /*0a30*/  @P1 IMAD.MOV R8, RZ, RZ, R0 ;  /* 0x000000ffff081224 */ /* 0x000fca00078e0200 */
[----:B------:R-:W-:Y:S01]  /*0a40*/  IADD3 R0, PT, PT, R8, 0x1, RZ ;  /* 0x0000000108007810 */ /* 0x000fe20007ffe0ff */
[----:B------:R-:W-:-:S07]  /*0a50*/  @P2 IMAD.MOV R0, RZ, RZ, R8 ;  /* 0x000000ffff002224 */ /* 0x000fce00078e0208 */
.L_x_74:
[----:B------:R-:W-:Y:S05]  /*0a60*/  BSYNC.RECONVERGENT B2 ;  /* 0x0000000000027941 */ /* 0x000fea0003800200 */
.L_x_73:
[----:B------:R-:W-:Y:S05]  /*0a70*/  @!P0 BRA `(.L_x_70) ;  /* 0x0000000000308947 */ /* 0x000fea0003800000 */
[----:B------:R-:W-:-:S04]  /*0a80*/  IMAD.WIDE.U32 R2, R9, 0x4, R2 ;  /* 0x0000000409027825 */ /* 0x000fc800078e0002 */
[----:B------:R-:W-:-:S07]  /*0a90*/  IMAD.MOV R6, RZ, RZ, -R6 ;  /* 0x000000ffff067224 */ /* 0x000fce00078e0a06 */
.L_x_75:
[----:B------:R0:W2:Y:S01]  /*0aa0*/  LDG.E R4, desc[UR6][R2.64] ;  /* 0x0000000602047981 */ /* 0x0000a2000c1e1900 */
[----:B------:R-:W-:-:S04]  /*0ab0*/  IADD3 R6, PT, PT, R6, 0x1, RZ ;  /* 0x0000000106067810 */ /* 0x000fc80007ffe0ff */
[----:B------:R-:W-:Y:S02]  /*0ac0*/  ISETP.NE.AND P1, PT, R6, RZ, PT ;  /* 0x000000ff0600720c */ /* 0x000fe40003f25270 */
[----:B0-----:R-:W-:-:S05]  /*0ad0*/  IADD3 R2, P2, PT, R2, 0x4, RZ ;  /* 0x0000000402027810 */ /* 0x001fca0007f5e0ff */
[----:B------:R-:W-:Y:S01]  /*0ae0*/  IMAD.X R3, RZ, RZ, R3, P2 ;  /* 0x000000ffff037224 */ /* 0x000fe200010e0603 */
[----:B--2---:R-:W-:Y:S01]  /*0af0*/  ISETP.NE.AND P0, PT, R4, 0x1, PT ;  /* 0x000000010400780c */ /* 0x004fe20003f05270 */
[----:B------:R-:W-:-:S12]  /*0b00*/  VIADD R4, R0, 0x1 ;  /* 0x0000000100047836 */ /* 0x000fd80000000000 */
[----:B------:R-:W-:-:S05]  /*0b10*/  @P0 IMAD.MOV R4, RZ, RZ, R0 ;  /* 0x000000ffff040224 */ /* 0x000fca00078e0200 */
[----:B------:R-:W-:Y:S01]  /*0b20*/  MOV R0, R4 ;  /* 0x0000000400007202 */ /* 0x000fe20000000f00 */
[----:B------:R-:W-:Y:S06]  /*0b30*/  @P1 BRA `(.L_x_75) ;  /* 0xfffffffc00d81947 */ /* 0x000fec000383ffff */
.L_x_70:
[----:B------:R-:W-:Y:S05]  /*0b40*/  BSYNC.RECONVERGENT B1 ;  /* 0x0000000000017941 */ /* 0x000fea0003800200 */
.L_x_69:
[----:B------:R-:W-:Y:S02]  /*0b50*/  IMAD.MOV.U32 R4, RZ, RZ, R0 ;  /* 0x000000ffff047224 */ /* 0x000fe400078e0000 */
[----:B------:R-:W-:-:S07]  /*0b60*/  IMAD.MOV.U32 R5, RZ, RZ, RZ ;  /* 0x000000ffff057224 */ /* 0x000fce00078e00ff */
.L_x_65:
[----:B------:R-:W-:Y:S05]  /*0b70*/  BSYNC.RECONVERGENT B0 ;  /* 0x0000000000007941 */ /* 0x000fea0003800200 */
.L_x_64:
[----:B------:R-:W0:Y:S01]  /*0b80*/  LDC.64 R2, c[0x0][0x380] ;  /* 0x0000e000ff027b82 */ /* 0x000e220000000a00 */
[----:B------:R-:W1:Y:S01]  /*0b90*/  LDCU.64 UR4, c[0x0][0x390] ;  /* 0x00007200ff0477ac */ /* 0x000e620008000a00 */
[----:B0-----:R-:W-:-:S06]  /*0ba0*/  IMAD.WIDE R2, R7, 0x4, R2 ;  /* 0x0000000407027825 */ /* 0x001fcc00078e0202 */
[----:B------:R-:W2:Y:S01]  /*0bb0*/  LDG.E R3, desc[UR6][R2.64] ;  /* 0x0000000602037981 */ /* 0x000ea2000c1e1900 */
[----:B-1----:R-:W-:-:S04]  /*0bc0*/  LEA R6, P0, R4, UR4, 0x2 ;  /* 0x0000000404067c11 */ /* 0x002fc8000f8010ff */
[----:B------:R-:W-:-:S05]  /*0bd0*/  LEA.HI.X R7, R4, UR5, R5, 0x2, P0 ;  /* 0x0000000504077c11 */ /* 0x000fca00080f1405 */
[----:B--2---:R-:W-:Y:S01]  /*0be0*/  STG.E desc[UR6][R6.64], R3 ;  /* 0x0000000306007986 */ /* 0x004fe2000c101906 */
[----:B------:R-:W-:Y:S05]  /*0bf0*/  EXIT ;  /* 0x000000000000794d */ /* 0x000fea0003800000 */
.L_x_76:
        /* <DEDUP_REMOVED lines=16> */
.L_x_98:


//--------------------- .text._Z7scatterIiEvPT_PiS1_ --------------------------
	.section	.text._Z7scatterIiEvPT_PiS1_,"ax",@progbits
	.align	128
        .global         _Z7scatterIiEvPT_PiS1_
        .type           _Z7scatterIiEvPT_PiS1_,@function
        .size           _Z7scatterIiEvPT_PiS1_,(.L_x_99 - _Z7scatterIiEvPT_PiS1_)
        .other          _Z7scatterIiEvPT_PiS1_,@"STO_CUDA_ENTRY STV_DEFAULT"
_Z7scatterIiEvPT_PiS1_:
.text._Z7scatterIiEvPT_PiS1_:
[----:B------:R-:W-:Y:S01]  /*0000*/  LDC R1, c[0x0][0x37c] ;  /* 0x0000df00ff017b82 */ /* 0x000fe20000000800 */
[----:B------:R-:W0:Y:S07]  /*0010*/  S2R R0, SR_TID.X ;  /* 0x0000000000007919 */ /* 0x000e2e0000002100 */
[----:B------:R-:W0:Y:S01]  /*0020*/  S2UR UR6, SR_CTAID.X ;  /* 0x00000000000679c3 */ /* 0x000e220000002500 */
[----:B------:R-:W1:Y:S07]  /*0030*/  LDCU.64 UR4, c[0x0][0x358] ;  /* 0x00006b00ff0477ac */ /* 0x000e6e0008000a00 */
[----:B------:R-:W0:Y:S08]  /*0040*/  LDC R7, c[0x0][0x360] ;  /* 0x0000d800ff077b82 */ /* 0x000e300000000800 */
[----:B------:R-:W2:Y:S08]  /*0050*/  LDC.64 R4, c[0x0][0x388] ;  /* 0x0000e200ff047b82 */ /* 0x000eb00000000a00 */
[----:B------:R-:W3:Y:S01]  /*0060*/  LDC.64 R2, c[0x0][0x380] ;  /* 0x0000e000ff027b82 */ /* 0x000ee20000000a00 */
[----:B0-----:R-:W-:-:S04]  /*0070*/  IMAD R7, R7, UR6, R0 ;  /* 0x0000000607077c24 */ /* 0x001fc8000f8e0200 */
[----:B--2---:R-:W-:-:S06]  /*0080*/  IMAD.WIDE R4, R7, 0x4, R4 ;  /* 0x0000000407047825 */ /* 0x004fcc00078e0204 */
[----:B-1----:R-:W2:Y:S01]  /*0090*/  LDG.E R5, desc[UR4][R4.64] ;  /* 0x0000000404057981 */ /* 0x002ea2000c1e1900 */
[----:B---3--:R-:W-:Y:S02]  /*00a0*/  IMAD.WIDE R2, R7, 0x4, R2 ;  /* 0x0000000407027825 */ /* 0x008fe400078e0202 */
[----:B------:R-:W2:Y:S04]  /*00b0*/  LDC.64 R6, c[0x0][0x390] ;  /* 0x0000e400ff067b82 */ /* 0x000ea80000000a00 */
[----:B------:R-:W3:Y:S01]  /*00c0*/  LDG.E R3, desc[UR4][R2.64] ;  /* 0x0000000402037981 */ /* 0x000ee2000c1e1900 */
[----:B--2---:R-:W-:-:S05]  /*00d0*/  IMAD.WIDE R6, R5, 0x4, R6 ;  /* 0x0000000405067825 */ /* 0x004fca00078e0206 */
[----:B---3--:R-:W-:Y:S01]  /*00e0*/  STG.E desc[UR4][R6.64], R3 ;  /* 0x0000000306007986 */ /* 0x008fe2000c101904 */
[----:B------:R-:W-:Y:S05]  /*00f0*/  EXIT ;  /* 0x000000000000794d */ /* 0x000fea0003800000 */
.L_x_77:
        /* <DEDUP_REMOVED lines=16> */
.L_x_99:


//--------------------- .text._Z6gatherIiEvPT_PiS1_ --------------------------
	.section	.text._Z6gatherIiEvPT_PiS1_,"ax",@progbits
	.align	128
        .global         _Z6gatherIiEvPT_PiS1_
        .type           _Z6gatherIiEvPT_PiS1_,@function
        .size           _Z6gatherIiEvPT_PiS1_,(.L_x_100 - _Z6gatherIiEvPT_PiS1_)
        .other          _Z6gatherIiEvPT_PiS1_,@"STO_CUDA_ENTRY STV_DEFAULT"
_Z6gatherIiEvPT_PiS1_:
.text._Z6gatherIiEvPT_PiS1_:
[----:B------:R-:W-:Y:S01]  /*0000*/  LDC R1, c[0x0][0x37c] ;  /* 0x0000df00ff017b82 */ /* 0x000fe20000000800 */
[----:B------:R-:W0:Y:S07]  /*0010*/  S2R R0, SR_TID.X ;  /* 0x0000000000007919 */ /* 0x000e2e0000002100 */
[----:B------:R-:W0:Y:S01]  /*0020*/  S2UR UR6, SR_CTAID.X ;  /* 0x00000000000679c3 */ /* 0x000e220000002500 */
[----:B------:R-:W1:Y:S07]  /*0030*/  LDCU.64 UR4, c[0x0][0x358] ;  /* 0x00006b00ff0477ac */ /* 0x000e6e0008000a00 */
[----:B------:R-:W0:Y:S08]  /*0040*/  LDC R9, c[0x0][0x360] ;  /* 0x0000d800ff097b82 */ /* 0x000e300000000800 */
[----:B------:R-:W2:Y:S08]  /*0050*/  LDC.64 R2, c[0x0][0x388] ;  /* 0x0000e200ff027b82 */ /* 0x000eb00000000a00 */
[----:B------:R-:W3:Y:S01]  /*0060*/  LDC.64 R4, c[0x0][0x380] ;  /* 0x0000e000ff047b82 */ /* 0x000ee20000000a00 */
[----:B0-----:R-:W-:-:S07]  /*0070*/  IMAD R9, R9, UR6, R0 ;  /* 0x0000000609097c24 */ /* 0x001fce000f8e0200 */
[----:B------:R-:W0:Y:S01]  /*0080*/  LDC.64 R6, c[0x0][0x390] ;  /* 0x0000e400ff067b82 */ /* 0x000e220000000a00 */
[----:B--2---:R-:W-:-:S06]  /*0090*/  IMAD.WIDE R2, R9, 0x4, R2 ;  /* 0x0000000409027825 */ /* 0x004fcc00078e0202 */
[----:B-1----:R-:W3:Y:S02]  /*00a0*/  LDG.E R3, desc[UR4][R2.64] ;  /* 0x0000000402037981 */ /* 0x002ee4000c1e1900 */
[----:B---3--:R-:W-:-:S06]  /*00b0*/  IMAD.WIDE R4, R3, 0x4, R4 ;  /* 0x0000000403047825 */ /* 0x008fcc00078e0204 */
[----:B------:R-:W2:Y:S01]  /*00c0*/  LDG.E R5, desc[UR4][R4.64] ;  /* 0x0000000404057981 */ /* 0x000ea2000c1e1900 */
[----:B0-----:R-:W-:-:S05]  /*00d0*/  IMAD.WIDE R6, R9, 0x4, R6 ;  /* 0x0000000409067825 */ /* 0x001fca00078e0206 */
[----:B--2---:R-:W-:Y:S01]  /*00e0*/  STG.E desc[UR4][R6.64], R5 ;  /* 0x0000000506007986 */ /* 0x004fe2000c101904 */
[----:B------:R-:W-:Y:S05]  /*00f0*/  EXIT ;  /* 0x000000000000794d */ /* 0x000fea0003800000 */
.L_x_78:
        /* <DEDUP_REMOVED lines=16> */
.L_x_100:


//--------------------- .text._Z10scanBinaryIiXadL_Z3sumRiiiEEEvPT_S2_j --------------------------
	.section	.text._Z10scanBinaryIiXadL_Z3sumRiiiEEEvPT_S2_j,"ax",@progbits
	.align	128
        .global         _Z10scanBinaryIiXadL_Z3sumRiiiEEEvPT_S2_j
        .type           _Z10scanBinaryIiXadL_Z3sumRiiiEEEvPT_S2_j,@function
        .size           _Z10scanBinaryIiXadL_Z3sumRiiiEEEvPT_S2_j,(.L_x_101 - _Z10scanBinaryIiXadL_Z3sumRiiiEEEvPT_S2_j)
        .other          _Z10scanBinaryIiXadL_Z3sumRiiiEEEvPT_S2_j,@"STO_CUDA_ENTRY STV_DEFAULT"
_Z10scanBinaryIiXadL_Z3sumRiiiEEEvPT_S2_j:
.text._Z10scanBinaryIiXadL_Z3sumRiiiEEEvPT_S2_j:
[----:B------:R-:W-:Y:S01]  /*0000*/  LDC R1, c[0x0][0x37c] ;  /* 0x0000df00ff017b82 */ /* 0x000fe20000000800 */
[----:B------:R-:W0:Y:S07]  /*0010*/  S2R R3, SR_TID.X ;  /* 0x0000000000037919 */ /* 0x000e2e0000002100 */
[----:B------:R-:W0:Y:S01]  /*0020*/  S2UR UR6, SR_CTAID.X ;  /* 0x00000000000679c3 */ /* 0x000e220000002500 */
[----:B------:R-:W1:Y:S07]  /*0030*/  LDCU.64 UR4, c[0x0][0x358] ;  /* 0x00006b00ff0477ac */ /* 0x000e6e0008000a00 */
[----:B------:R-:W0:Y:S08]  /*0040*/  LDC R0, c[0x0][0x360] ;  /* 0x0000d800ff007b82 */ /* 0x000e300000000800 */
[----:B------:R-:W2:Y:S08]  /*0050*/  LDC.64 R4, c[0x0][0x380] ;  /* 0x0000e000ff047b82 */ /* 0x000eb00000000a00 */
[----:B------:R-:W3:Y:S01]  /*0060*/  LDC R6, c[0x0][0x390] ;  /* 0x0000e400ff067b82 */ /* 0x000ee20000000800 */
[----:B0-----:R-:W-:-:S07]  /*0070*/  IMAD R0, R0, UR6, R3 ;  /* 0x0000000600007c24 */ /* 0x001fce000f8e0203 */
[----:B------:R-:W0:Y:S01]  /*0080*/  LDC.64 R2, c[0x0][0x388] ;  /* 0x0000e200ff027b82 */ /* 0x000e220000000a00 */
[----:B--2---:R-:W-:-:S06]  /*0090*/  IMAD.WIDE R4, R0, 0x4, R4 ;  /* 0x0000000400047825 */ /* 0x004fcc00078e0204 */
[----:B-1----:R-:W2:Y:S01]  /*00a0*/  LDG.E R5, desc[UR4][R4.64] ;  /* 0x0000000404057981 */ /* 0x002ea2000c1e1900 */
[----:B---3--:R-:W-:Y:S01]  /*00b0*/  ISETP.GE.U32.AND P0, PT, R6, 0x2, PT ;  /* 0x000000020600780c */ /* 0x008fe20003f06070 */
[----:B0-----:R-:W-:-:S05]  /*00c0*/  IMAD.WIDE R2, R0, 0x4, R2 ;  /* 0x0000000400027825 */ /* 0x001fca00078e0202 */
[----:B--2---:R0:W-:Y:S01]  /*00d0*/  STG.E desc[UR4][R2.64], R5 ;  /* 0x0000000502007986 */ /* 0x0041e2000c101904 */
[----:B------:R-:W-:Y:S06]  /*00e0*/  BAR.SYNC.DEFER_BLOCKING 0x0 ;  /* 0x0000000000007b1d */ /* 0x000fec0000010000 */
[----:B------:R-:W-:Y:S05]  /*00f0*/  @!P0 EXIT ;  /* 0x000000000000894d */ /* 0x000fea0003800000 */
[----:B0-----:R-:W0:Y:S01]  /*0100*/  LDC.64 R4, c[0x0][0x388] ;  /* 0x0000e200ff047b82 */ /* 0x001e220000000a00 */
[----:B------:R-:W-:Y:S01]  /*0110*/  IABS R7, R0 ;  /* 0x0000000000077213 */ /* 0x000fe20000000000 */
[----:B------:R-:W-:Y:S01]  /*0120*/  VIADD R6, R0, 0xffffffff ;  /* 0xffffffff00067836 */ /* 0x000fe20000000000 */
[----:B------:R-:W1:Y:S01]  /*0130*/  LDCU UR6, c[0x0][0x390] ;  /* 0x00007200ff0677ac */ /* 0x000e620008000800 */
[----:B------:R-:W-:-:S07]  /*0140*/  IMAD.MOV.U32 R14, RZ, RZ, 0x2 ;  /* 0x00000002ff0e7424 */ /* 0x000fce00078e00ff */
.L_x_81:
[-C--:B--2---:R-:W-:Y:S01]  /*0150*/  IABS R11, R14.reuse ;  /* 0x0000000e000b7213 */ /* 0x084fe20000000000 */
[----:B------:R-:W-:Y:S01]  /*0160*/  BSSY.RECONVERGENT B0, `(.L_x_79) ;  /* 0x000001f000007945 */ /* 0x000fe20003800200 */
[----:B------:R-:W-:Y:S02]  /*0170*/  IABS R15, R14 ;  /* 0x0000000e000f7213 */ /* 0x000fe40000000000 */
[----:B------:R-:W2:Y:S01]  /*0180*/  I2F.RP R10, R11 ;  /* 0x0000000b000a7306 */ /* 0x000ea20000209400 */
[----:B------:R-:W-:-:S07]  /*0190*/  ISETP.GE.AND P2, PT, R0, RZ, PT ;  /* 0x000000ff0000720c */ /* 0x000fce0003f46270 */
[----:B--2---:R-:W2:Y:S02]  /*01a0*/  MUFU.RCP R10, R10 ;  /* 0x0000000a000a7308 */ /* 0x004ea40000001000 */
[----:B--2---:R-:W-:Y:S02]  /*01b0*/  IADD3 R8, PT, PT, R10, 0xffffffe, RZ ;  /* 0x0ffffffe0a087810 */ /* 0x004fe40007ffe0ff */
[----:B------:R-:W-:-:S04]  /*01c0*/  IABS R10, R0 ;  /* 0x00000000000a7213 */ /* 0x000fc80000000000 */
[----:B------:R2:W3:Y:S02]  /*01d0*/  F2I.FTZ.U32.TRUNC.NTZ R9, R8 ;  /* 0x0000000800097305 */ /* 0x0004e4000021f000 */
[----:B--2---:R-:W-:Y:S02]  /*01e0*/  IMAD.MOV.U32 R8, RZ, RZ, RZ ;  /* 0x000000ffff087224 */ /* 0x004fe400078e00ff */
[----:B---3--:R-:W-:-:S04]  /*01f0*/  IMAD.MOV R12, RZ, RZ, -R9 ;  /* 0x000000ffff0c7224 */ /* 0x008fc800078e0a09 */
[----:B------:R-:W-:-:S04]  /*0200*/  IMAD R13, R12, R11, RZ ;  /* 0x0000000b0c0d7224 */ /* 0x000fc800078e02ff */
[----:B------:R-:W-:Y:S01]  /*0210*/  IMAD.HI.U32 R12, R9, R13, R8 ;  /* 0x0000000d090c7227 */ /* 0x000fe200078e0008 */
[----:B------:R-:W-:-:S05]  /*0220*/  IADD3 R9, PT, PT, RZ, -R15, RZ ;  /* 0x8000000fff097210 */ /* 0x000fca0007ffe0ff */
[----:B------:R-:W-:-:S04]  /*0230*/  IMAD.HI.U32 R12, R12, R7, RZ ;  /* 0x000000070c0c7227 */ /* 0x000fc800078e00ff */
[----:B------:R-:W-:Y:S01]  /*0240*/  IMAD R12, R12, R9, R10 ;  /* 0x000000090c0c7224 */ /* 0x000fe200078e020a */
[----:B------:R-:W-:-:S04]  /*0250*/  SHF.R.U32.HI R9, RZ, 0x1, R14 ;  /* 0x00000001ff097819 */ /* 0x000fc8000001160e */
[----:B------:R-:W-:-:S13]  /*0260*/  ISETP.GT.U32.AND P0, PT, R11, R12, PT ;  /* 0x0000000c0b00720c */ /* 0x000fda0003f04070 */
[----:B------:R-:W-:Y:S01]  /*0270*/  @!P0 IMAD.IADD R12, R12, 0x1, -R11 ;  /* 0x000000010c0c8824 */ /* 0x000fe200078e0a0b */
[----:B------:R-:W-:-:S04]  /*0280*/  ISETP.NE.AND P0, PT, R14, RZ, PT ;  /* 0x000000ff0e00720c */ /* 0x000fc80003f05270 */
[----:B------:R-:W-:-:S13]  /*0290*/  ISETP.GT.U32.AND P1, PT, R11, R12, PT ;  /* 0x0000000c0b00720c */ /* 0x000fda0003f24070 */
[----:B------:R-:W-:-:S05]  /*02a0*/  @!P1 IMAD.IADD R12, R12, 0x1, -R11 ;  /* 0x000000010c0c9824 */ /* 0x000fca00078e0a0b */
[----:B------:R-:W-:Y:S02]  /*02b0*/  @!P2 IADD3 R12, PT, PT, -R12, RZ, RZ ;  /* 0x000000ff0c0ca210 */ /* 0x000fe40007ffe1ff */
[----:B------:R-:W-:-:S04]  /*02c0*/  @!P0 LOP3.LUT R12, RZ, R14, RZ, 0x33, !PT ;  /* 0x0000000eff0c8212 */ /* 0x000fc800078e33ff */
[----:B------:R-:W-:-:S13]  /*02d0*/  ISETP.GE.AND P0, PT, R12, R9, PT ;  /* 0x000000090c00720c */ /* 0x000fda0003f06270 */
[----:B------:R-:W-:Y:S05]  /*02e0*/  @!P0 BRA `(.L_x_80) ;  /* 0x0000000000188947 */ /* 0x000fea0003800000 */
[----:B------:R-:W-:Y:S01]  /*02f0*/  IADD3 R9, PT, PT, -R12, R6, R9 ;  /* 0x000000060c097210 */ /* 0x000fe20007ffe109 */
[----:B------:R-:W2:Y:S04]  /*0300*/  LDG.E R10, desc[UR4][R2.64] ;  /* 0x00000004020a7981 */ /* 0x000ea8000c1e1900 */
[----:B0-----:R-:W-:-:S06]  /*0310*/  IMAD.WIDE R8, R9, 0x4, R4 ;  /* 0x0000000409087825 */ /* 0x001fcc00078e0204 */
[----:B------:R-:W2:Y:S02]  /*0320*/  LDG.E R9, desc[UR4][R8.64] ;  /* 0x0000000408097981 */ /* 0x000ea4000c1e1900 */
[----:B--2---:R-:W-:-:S05]  /*0330*/  IMAD.IADD R11, R10, 0x1, R9 ;  /* 0x000000010a0b7824 */ /* 0x004fca00078e0209 */
[----:B------:R2:W-:Y:S02]  /*0340*/  STG.E desc[UR4][R2.64], R11 ;  /* 0x0000000b02007986 */ /* 0x0005e4000c101904 */
.L_x_80:
[----:B-1----:R-:W-:Y:S05]  /*0350*/  BSYNC.RECONVERGENT B0 ;  /* 0x0000000000007941 */ /* 0x002fea0003800200 */
.L_x_79:
[----:B------:R-:W-:Y:S01]  /*0360*/  SHF.L.U32 R14, R14, 0x1, RZ ;  /* 0x000000010e0e7819 */ /* 0x000fe200000006ff */
[----:B------:R-:W-:Y:S03]  /*0370*/  BAR.SYNC.DEFER_BLOCKING 0x0 ;  /* 0x0000000000007b1d */ /* 0x000fe60000010000 */
[----:B------:R-:W-:-:S13]  /*0380*/  ISETP.GT.U32.AND P0, PT, R14, UR6, PT ;  /* 0x000000060e007c0c */ /* 0x000fda000bf04070 */
[----:B------:R-:W-:Y:S05]  /*0390*/  @!P0 BRA `(.L_x_81) ;  /* 0xfffffffc006c8947 */ /* 0x000fea000383ffff */
[----:B------:R-:W-:Y:S05]  /*03a0*/  EXIT ;  /* 0x000000000000794d */ /* 0x000fea0003800000 */
.L_x_82:
        /* <DEDUP_REMOVED lines=13> */
.L_x_101:


//--------------------- .text._Z8scanNaivIiXadL_Z3sumRiiiEEEvPT_S2_j --------------------------
	.section	.text._Z8scanNaivIiXadL_Z3sumRiiiEEEvPT_S2_j,"ax",@progbits
	.align	128
        .global         _Z8scanNaivIiXadL_Z3sumRiiiEEEvPT_S2_j
        .type           _Z8scanNaivIiXadL_Z3sumRiiiEEEvPT_S2_j,@function
        .size           _Z8scanNaivIiXadL_Z3sumRiiiEEEvPT_S2_j,(.L_x_102 - _Z8scanNaivIiXadL_Z3sumRiiiEEEvPT_S2_j)
        .other          _Z8scanNaivIiXadL_Z3sumRiiiEEEvPT_S2_j,@"STO_CUDA_ENTRY STV_DEFAULT"
_Z8scanNaivIiXadL_Z3sumRiiiEEEvPT_S2_j:
.text._Z8scanNaivIiXadL_Z3sumRiiiEEEvPT_S2_j:
[----:B------:R-:W-:Y:S01]  /*0000*/  LDC R1, c[0x0][0x37c] ;  /* 0x0000df00ff017b82 */ /* 0x000fe20000000800 */
[----:B------:R-:W0:Y:S07]  /*0010*/  S2R R0, SR_TID.X ;  /* 0x0000000000007919 */ /* 0x000e2e0000002100 */
[----:B------:R-:W0:Y:S01]  /*0020*/  S2UR UR4, SR_CTAID.X ;  /* 0x00000000000479c3 */ /* 0x000e220000002500 */
[----:B------:R-:W1:Y:S07]  /*0030*/  LDCU.64 UR6, c[0x0][0x358] ;  /* 0x00006b00ff0677ac */ /* 0x000e6e0008000a00 */
[----:B------:R-:W0:Y:S08]  /*0040*/  LDC R9, c[0x0][0x360] ;  /* 0x0000d800ff097b82 */ /* 0x000e300000000800 */
[----:B------:R-:W2:Y:S08]  /*0050*/  LDC.64 R2, c[0x0][0x380] ;  /* 0x0000e000ff027b82 */ /* 0x000eb00000000a00 */
[----:B------:R-:W3:Y:S01]  /*0060*/  LDC.64 R4, c[0x0][0x388] ;  /* 0x0000e200ff047b82 */ /* 0x000ee20000000a00 */
[----:B0-----:R-:W-:Y:S01]  /*0070*/  IMAD R9, R9, UR4, R0 ;  /* 0x0000000409097c24 */ /* 0x001fe2000f8e0200 */
[----:B------:R-:W0:Y:S03]  /*0080*/  LDCU UR4, c[0x0][0x390] ;  /* 0x00007200ff0477ac */ /* 0x000e260008000800 */
[----:B--2---:R-:W-:-:S06]  /*0090*/  IMAD.WIDE R2, R9, 0x4, R2 ;  /* 0x0000000409027825 */ /* 0x004fcc00078e0202 */
[----:B-1----:R-:W2:Y:S01]  /*00a0*/  LDG.E R3, desc[UR6][R2.64] ;  /* 0x0000000602037981 */ /* 0x002ea2000c1e1900 */
[----:B---3--:R-:W-:Y:S01]  /*00b0*/  IMAD.WIDE R4, R9, 0x4, R4 ;  /* 0x0000000409047825 */ /* 0x008fe200078e0204 */
[----:B0-----:R-:W-:-:S04]  /*00c0*/  ISETP.NE.AND P0, PT, RZ, UR4, PT ;  /* 0x00000004ff007c0c */ /* 0x001fc8000bf05270 */
[----:B--2---:R0:W-:Y:S01]  /*00d0*/  STG.E desc[UR6][R4.64], R3 ;  /* 0x0000000304007986 */ /* 0x0041e2000c101906 */
[----:B------:R-:W-:Y:S08]  /*00e0*/  BAR.SYNC.DEFER_BLOCKING 0x0 ;  /* 0x0000000000007b1d */ /* 0x000ff00000010000 */
[----:B------:R-:W-:Y:S05]  /*00f0*/  @!P0 EXIT ;  /* 0x000000000000894d */ /* 0x000fea0003800000 */
[----:B------:R-:W1:Y:S01]  /*0100*/  LDC.64 R6, c[0x0][0x388] ;  /* 0x0000e200ff067b82 */ /* 0x000e620000000a00 */
[----:B------:R-:W2:Y:S01]  /*0110*/  LDCU UR5, c[0x0][0x390] ;  /* 0x00007200ff0577ac */ /* 0x000ea20008000800 */
[----:B------:R-:W-:-:S05]  /*0120*/  UMOV UR4, 0x1 ;  /* 0x0000000100047882 */ /* 0x000fca0000000000 */
.L_x_85:
[----:B------:R-:W-:Y:S01]  /*0130*/  ISETP.GE.AND P0, PT, R9, UR4, PT ;  /* 0x0000000409007c0c */ /* 0x000fe2000bf06270 */
[----:B------:R-:W-:-:S12]  /*0140*/  BSSY.RECONVERGENT B0, `(.L_x_83) ;  /* 0x0000008000007945 */ /* 0x000fd80003800200 */
[----:B---3--:R-:W-:Y:S05]  /*0150*/  @!P0 BRA `(.L_x_84) ;  /* 0x0000000000188947 */ /* 0x008fea0003800000 */
[----:B0-----:R-:W-:Y:S01]  /*0160*/  IADD3 R3, PT, PT, R9, -UR4, RZ ;  /* 0x8000000409037c10 */ /* 0x001fe2000fffe0ff */
[----:B------:R-:W3:Y:S04]  /*0170*/  LDG.E R0, desc[UR6][R4.64] ;  /* 0x0000000604007981 */ /* 0x000ee8000c1e1900 */
[----:B-1----:R-:W-:-:S06]  /*0180*/  IMAD.WIDE R2, R3, 0x4, R6 ;  /* 0x0000000403027825 */ /* 0x002fcc00078e0206 */
[----:B------:R-:W3:Y:S02]  /*0190*/  LDG.E R3, desc[UR6][R2.64] ;  /* 0x0000000602037981 */ /* 0x000ee4000c1e1900 */
[----:B---3--:R-:W-:-:S05]  /*01a0*/  IADD3 R11, PT, PT, R0, R3, RZ ;  /* 0x00000003000b7210 */ /* 0x008fca0007ffe0ff */
[----:B------:R3:W-:Y:S02]  /*01b0*/  STG.E desc[UR6][R4.64], R11 ;  /* 0x0000000b04007986 */ /* 0x0007e4000c101906 */
.L_x_84:
[----:B--2---:R-:W-:Y:S05]  /*01c0*/  BSYNC.RECONVERGENT B0 ;  /* 0x0000000000007941 */ /* 0x004fea0003800200 */
.L_x_83:
[----:B------:R-:W-:Y:S01]  /*01d0*/  BAR.SYNC.DEFER_BLOCKING 0x0 ;  /* 0x0000000000007b1d */ /* 0x000fe20000010000 */
[----:B------:R-:W-:-:S04]  /*01e0*/  USHF.L.U32 UR4, UR4, 0x1, URZ ;  /* 0x0000000104047899 */ /* 0x000fc800080006ff */
[----:B------:R-:W-:-:S09]  /*01f0*/  UISETP.GT.U32.AND UP0, UPT, UR4, UR5, UPT ;  /* 0x000000050400728c */ /* 0x000fd2000bf04070 */
[----:B------:R-:W-:Y:S05]  /*0200*/  BRA.U !UP0, `(.L_x_85) ;  /* 0xfffffffd08c87547 */ /* 0x000fea000b83ffff */
[----:B------:R-:W-:Y:S05]  /*0210*/  EXIT ;  /* 0x000000000000794d */ /* 0x000fea0003800000 */
.L_x_86:
        /* <DEDUP_REMOVED lines=14> */
.L_x_102:


//--------------------- .text._Z13reduceFoldingIiXadL_Z3sumRiiiEEEvPT_S2_j --------------------------
	.section	.text._Z13reduceFoldingIiXadL_Z3sumRiiiEEEvPT_S2_j,"ax",@progbits
	.align	128
        .global         _Z13reduceFoldingIiXadL_Z3sumRiiiEEEvPT_S2_j
        .type           _Z13reduceFoldingIiXadL_Z3sumRiiiEEEvPT_S2_j,@function
        .size           _Z13reduceFoldingIiXadL_Z3sumRiiiEEEvPT_S2_j,(.L_x_103 - _Z13reduceFoldingIiXadL_Z3sumRiiiEEEvPT_S2_j)
        .other          _Z13reduceFoldingIiXadL_Z3sumRiiiEEEvPT_S2_j,@"STO_CUDA_ENTRY STV_DEFAULT"
_Z13reduceFoldingIiXadL_Z3sumRiiiEEEvPT_S2_j:
.text._Z13reduceFoldingIiXadL_Z3sumRiiiEEEvPT_S2_j:
        /* <DEDUP_REMOVED lines=8> */
[----:B------:R-:W0:Y:S01]  /*0080*/  LDC R0, c[0x0][0x390] ;  /* 0x0000e400ff007b82 */ /* 0x000e220000000800 */
[----:B--2---:R-:W-:-:S06]  /*0090*/  IMAD.WIDE R2, R11, 0x4, R2 ;  /* 0x000000040b027825 */ /* 0x004fcc00078e0202 */
[----:B-1----:R-:W2:Y:S01]  /*00a0*/  LDG.E R3, desc[UR6][R2.64] ;  /* 0x0000000602037981 */ /* 0x002ea2000c1e1900 */
[----:B---3--:R-:W-:Y:S01]  /*00b0*/  IMAD.WIDE R4, R11, 0x4, R6 ;  /* 0x000000040b047825 */ /* 0x008fe200078e0206 */
[----:B0-----:R-:W-:-:S04]  /*00c0*/  ISETP.GE.U32.AND P0, PT, R0, 0x2, PT ;  /* 0x000000020000780c */ /* 0x001fc80003f06070 */
[----:B--2---:R0:W-:Y:S01]  /*00d0*/  STG.E desc[UR6][R4.64], R3 ;  /* 0x0000000304007986 */ /* 0x0041e2000c101906 */
[----:B------:R-:W-:Y:S08]  /*00e0*/  BAR.SYNC.DEFER_BLOCKING 0x0 ;  /* 0x0000000000007b1d */ /* 0x000ff00000010000 */
[----:B------:R-:W-:Y:S05]  /*00f0*/  @!P0 EXIT ;  /* 0x000000000000894d */ /* 0x000fea0003800000 */
[----:B------:R-:W1:Y:S01]  /*0100*/  LDC.64 R8, c[0x0][0x388] ;  /* 0x0000e200ff087b82 */ /* 0x000e620000000a00 */
[----:B0-----:R-:W-:Y:S01]  /*0110*/  IMAD.WIDE.U32 R2, R11, 0x4, R6 ;  /* 0x000000040b027825 */ /* 0x001fe200078e0006 */
[----:B------:R-:W0:Y:S06]  /*0120*/  LDCU UR4, c[0x0][0x390] ;  /* 0x00007200ff0477ac */ /* 0x000e2c0008000800 */
.L_x_89:
[----:B0-----:R-:W-:Y:S01]  /*0130*/  USHF.R.U32.HI UR5, URZ, 0x1, UR4 ;  /* 0x00000001ff057899 */ /* 0x001fe20008011604 */
[----:B------:R-:W-:Y:S05]  /*0140*/  BSSY.RECONVERGENT B0, `(.L_x_87) ;  /* 0x0000009000007945 */ /* 0x000fea0003800200 */
[----:B------:R-:W-:-:S13]  /*0150*/  ISETP.GE.U32.AND P0, PT, R11, UR5, PT ;  /* 0x000000050b007c0c */ /* 0x000fda000bf06070 */
[----:B------:R-:W-:Y:S05]  /*0160*/  @P0 BRA `(.L_x_88) ;  /* 0x0000000000180947 */ /* 0x000fea0003800000 */
[----:B------:R-:W-:Y:S01]  /*0170*/  IADD3 R5, PT, PT, R11, UR5, RZ ;  /* 0x000000050b057c10 */ /* 0x000fe2000fffe0ff */
[----:B------:R-:W2:Y:S04]  /*0180*/  LDG.E R0, desc[UR6][R2.64] ;  /* 0x0000000602007981 */ /* 0x000ea8000c1e1900 */
[----:B-1----:R-:W-:-:S06]  /*0190*/  IMAD.WIDE.U32 R4, R5, 0x4, R8 ;  /* 0x0000000405047825 */ /* 0x002fcc00078e0008 */
[----:B------:R-:W2:Y:S02]  /*01a0*/  LDG.E R5, desc[UR6][R4.64] ;  /* 0x0000000604057981 */ /* 0x000ea4000c1e1900 */
[----:B--2---:R-:W-:-:S05]  /*01b0*/  IADD3 R7, PT, PT, R0, R5, RZ ;  /* 0x0000000500077210 */ /* 0x004fca0007ffe0ff */
[----:B------:R0:W-:Y:S02]  /*01c0*/  STG.E desc[UR6][R2.64], R7 ;  /* 0x0000000702007986 */ /* 0x0001e4000c101906 */
.L_x_88:
[----:B------:R-:W-:Y:S05]  /*01d0*/  BSYNC.RECONVERGENT B0 ;  /* 0x0000000000007941 */ /* 0x000fea0003800200 */
.L_x_87:
[----:B------:R-:W-:Y:S01]  /*01e0*/  BAR.SYNC.DEFER_BLOCKING 0x0 ;  /* 0x0000000000007b1d */ /* 0x000fe20000010000 */
[----:B------:R-:W-:-:S05]  /*01f0*/  UISETP.GT.U32.AND UP0, UPT, UR4, 0x3, UPT ;  /* 0x000000030400788c */ /* 0x000fca000bf04070 */
[----:B------:R-:W-:-:S04]  /*0200*/  UMOV UR4, UR5 ;  /* 0x0000000500047c82 */ /* 0x000fc80008000000 */
[----:B------:R-:W-:Y:S05]  /*0210*/  BRA.U UP0, `(.L_x_89) ;  /* 0xfffffffd00c47547 */ /* 0x000fea000b83ffff */
[----:B------:R-:W-:Y:S05]  /*0220*/  EXIT ;  /* 0x000000000000794d */ /* 0x000fea0003800000 */
.L_x_90:
        /* <DEDUP_REMOVED lines=13> */
.L_x_103:


//--------------------- .text._Z12reduceBinaryIiXadL_Z3sumRiiiEEEvPT_S2_j --------------------------
	.section	.text._Z12reduceBinaryIiXadL_Z3sumRiiiEEEvPT_S2_j,"ax",@progbits
	.align	128
        .global         _Z12reduceBinaryIiXadL_Z3sumRiiiEEEvPT_S2_j
        .type           _Z12reduceBinaryIiXadL_Z3sumRiiiEEEvPT_S2_j,@function
        .size           _Z12reduceBinaryIiXadL_Z3sumRiiiEEEvPT_S2_j,(.L_x_104 - _Z12reduceBinaryIiXadL_Z3sumRiiiEEEvPT_S2_j)
        .other          _Z12reduceBinaryIiXadL_Z3sumRiiiEEEvPT_S2_j,@"STO_CUDA_ENTRY STV_DEFAULT"
_Z12reduceBinaryIiXadL_Z3sumRiiiEEEvPT_S2_j:
.text._Z12reduceBinaryIiXadL_Z3sumRiiiEEEvPT_S2_j:
        /* <DEDUP_REMOVED lines=17> */
[----:B------:R-:W-:Y:S01]  /*0110*/  IMAD.MOV.U32 R0, RZ, RZ, 0x2 ;  /* 0x00000002ff007424 */ /* 0x000fe200078e00ff */
[----:B------:R-:W2:Y:S06]  /*0120*/  LDCU UR6, c[0x0][0x390] ;  /* 0x00007200ff0677ac */ /* 0x000eac0008000800 */
.L_x_93:
[----:B------:R-:W-:Y:S01]  /*0130*/  VIADD R2, R0, 0xffffffff ;  /* 0xffffffff00027836 */ /* 0x000fe20000000000 */
[----:B------:R-:W-:Y:S04]  /*0140*/  BSSY.RECONVERGENT B0, `(.L_x_91) ;  /* 0x0000009000007945 */ /* 0x000fe80003800200 */
[----:B------:R-:W-:-:S13]  /*0150*/  LOP3.LUT P0, RZ, R2, R9, RZ, 0xc0, !PT ;  /* 0x0000000902ff7212 */ /* 0x000fda000780c0ff */
[----:B---3--:R-:W-:Y:S05]  /*0160*/  @P0 BRA `(.L_x_92) ;  /* 0x0000000000180947 */ /* 0x008fea0003800000 */
[----:B0-----:R-:W-:Y:S01]  /*0170*/  LEA.HI R3, R0, R9, RZ, 0x1f ;  /* 0x0000000900037211 */ /* 0x001fe200078ff8ff */
[----:B------:R-:W3:Y:S04]  /*0180*/  LDG.E R8, desc[UR4][R4.64] ;  /* 0x0000000404087981 */ /* 0x000ee8000c1e1900 */
[----:B-1----:R-:W-:-:S06]  /*0190*/  IMAD.WIDE.U32 R2, R3, 0x4, R6 ;  /* 0x0000000403027825 */ /* 0x002fcc00078e0006 */
[----:B------:R-:W3:Y:S02]  /*01a0*/  LDG.E R3, desc[UR4][R2.64] ;  /* 0x0000000402037981 */ /* 0x000ee4000c1e1900 */
[----:B---3--:R-:W-:-:S05]  /*01b0*/  IADD3 R11, PT, PT, R8, R3, RZ ;  /* 0x00000003080b7210 */ /* 0x008fca0007ffe0ff */
[----:B------:R3:W-:Y:S02]  /*01c0*/  STG.E desc[UR4][R4.64], R11 ;  /* 0x0000000b04007986 */ /* 0x0007e4000c101904 */
.L_x_92:
[----:B--2---:R-:W-:Y:S05]  /*01d0*/  BSYNC.RECONVERGENT B0 ;  /* 0x0000000000007941 */ /* 0x004fea0003800200 */
.L_x_91:
[----:B------:R-:W-:Y:S01]  /*01e0*/  SHF.L.U32 R0, R0, 0x1, RZ ;  /* 0x0000000100007819 */ /* 0x000fe200000006ff */
[----:B------:R-:W-:Y:S03]  /*01f0*/  BAR.SYNC.DEFER_BLOCKING 0x0 ;  /* 0x0000000000007b1d */ /* 0x000fe60000010000 */
[----:B------:R-:W-:-:S13]  /*0200*/  ISETP.GT.U32.AND P0, PT, R0, UR6, PT ;  /* 0x0000000600007c0c */ /* 0x000fda000bf04070 */
[----:B------:R-:W-:Y:S05]  /*0210*/  @!P0 BRA `(.L_x_93) ;  /* 0xfffffffc00c48947 */ /* 0x000fea000383ffff */
[----:B------:R-:W-:Y:S05]  /*0220*/  EXIT ;  /* 0x000000000000794d */ /* 0x000fea0003800000 */
.L_x_94:
        /* <DEDUP_REMOVED lines=13> */
.L_x_104:


//--------------------- .text._Z3mapIiiXadL_Z6squareRiiEEEvPT_PT0_ --------------------------
	.section	.text._Z3mapIiiXadL_Z6squareRiiEEEvPT_PT0_,"ax",@progbits
	.align	128
        .global         _Z3mapIiiXadL_Z6squareRiiEEEvPT_PT0_
        .type           _Z3mapIiiXadL_Z6squareRiiEEEvPT_PT0_,@function
        .size           _Z3mapIiiXadL_Z6squareRiiEEEvPT_PT0_,(.L_x_105 - _Z3mapIiiXadL_Z6squareRiiEEEvPT_PT0_)
        .other          _Z3mapIiiXadL_Z6squareRiiEEEvPT_PT0_,@"STO_CUDA_ENTRY STV_DEFAULT"
_Z3mapIiiXadL_Z6squareRiiEEEvPT_PT0_:
.text._Z3mapIiiXadL_Z6squareRiiEEEvPT_PT0_:
        /* <DEDUP_REMOVED lines=10> */
[----:B---3--:R-:W-:-:S04]  /*00a0*/  IMAD.WIDE R2, R7, 0x4, R2 ;  /* 0x0000000407027825 */ /* 0x008fc800078e0202 */
[----:B--2---:R-:W-:-:S05]  /*00b0*/  IMAD R7, R4, R4, RZ ;  /* 0x0000000404077224 */ /* 0x004fca00078e02ff */
[----:B------:R-:W-:Y:S01]  /*00c0*/  STG.E desc[UR4][R2.64], R7 ;  /* 0x0000000702007986 */ /* 0x000fe2000c101904 */
[----:B------:R-:W-:Y:S05]  /*00d0*/  EXIT ;  /* 0x000000000000794d */ /* 0x000fea0003800000 */
.L_x_95:
        /* <DEDUP_REMOVED lines=10> */
.L_x_105:


//--------------------- .nv.shared.reserved.0     --------------------------
	.section	.nv.shared.reserved.0,"aw",@nobits
	.weak		__nv_reservedSMEM_offset_0_alias
	.size		__nv_reservedSMEM_offset_0_alias, 0, 64
	.other		__nv_reservedSMEM_offset_0_alias,@"STO_CUDA_RESERVED_SHARED STV_DEFAULT"
__nv_reservedSMEM_offset_0_alias:
	.zero		0
	.zero		64


//--------------------- .nv.global                --------------------------
	.section	.nv.global,"aw",@nobits
	.align	8
.nv.global:
	.type		data,@object
	.size		data,(.L_0 - data)
data:
	.zero		8
.L_0:


//--------------------- .nv.constant0._Z9mergeSortIiEvPT_S1_i --------------------------
	.section	.nv.constant0._Z9mergeSortIiEvPT_S1_i,"a",@progbits
	.sectionflags	@""
	.align	4
.nv.constant0._Z9mergeSortIiEvPT_S1_i:
	.zero		916


//--------------------- .nv.constant0._Z26compactRewritingInputArrayIiEvPT_i --------------------------
	.section	.nv.constant0._Z26compactRewritingInputArrayIiEvPT_i,"a",@progbits
	.sectionflags	@""
	.align	4
.nv.constant0._Z26compactRewritingInputArrayIiEvPT_i:
	.zero		908


//--------------------- .nv.constant0._Z7compactIiEvPT_PiS1_ --------------------------
	.section	.nv.constant0._Z7compactIiEvPT_PiS1_,"a",@progbits
	.sectionflags	@""
	.align	4
.nv.constant0._Z7compactIiEvPT_PiS1_:
	.zero		920


//--------------------- .nv.constant0._Z7scatterIiEvPT_PiS1_ --------------------------
	.section	.nv.constant0._Z7scatterIiEvPT_PiS1_,"a",@progbits
	.sectionflags	@""
	.align	4
.nv.constant0._Z7scatterIiEvPT_PiS1_:
	.zero		920


//--------------------- .nv.constant0._Z6gatherIiEvPT_PiS1_ --------------------------
	.section	.nv.constant0._Z6gatherIiEvPT_PiS1_,"a",@progbits
	.sectionflags	@""
	.align	4
.nv.constant0._Z6gatherIiEvPT_PiS1_:
	.zero		920


//--------------------- .nv.constant0._Z10scanBinaryIiXadL_Z3sumRiiiEEEvPT_S2_j --------------------------
	.section	.nv.constant0._Z10scanBinaryIiXadL_Z3sumRiiiEEEvPT_S2_j,"a",@progbits
	.sectionflags	@""
	.align	4
.nv.constant0._Z10scanBinaryIiXadL_Z3sumRiiiEEEvPT_S2_j:
	.zero		916


//--------------------- .nv.constant0._Z8scanNaivIiXadL_Z3sumRiiiEEEvPT_S2_j --------------------------
	.section	.nv.constant0._Z8scanNaivIiXadL_Z3sumRiiiEEEvPT_S2_j,"a",@progbits
	.sectionflags	@""
	.align	4
.nv.constant0._Z8scanNaivIiXadL_Z3sumRiiiEEEvPT_S2_j:
	.zero		916


//--------------------- .nv.constant0._Z13reduceFoldingIiXadL_Z3sumRiiiEEEvPT_S2_j --------------------------
	.section	.nv.constant0._Z13reduceFoldingIiXadL_Z3sumRiiiEEEvPT_S2_j,"a",@progbits
	.sectionflags	@""
	.align	4
.nv.constant0._Z13reduceFoldingIiXadL_Z3sumRiiiEEEvPT_S2_j:
	.zero		916


//--------------------- .nv.constant0._Z12reduceBinaryIiXadL_Z3sumRiiiEEEvPT_S2_j --------------------------
	.section	.nv.constant0._Z12reduceBinaryIiXadL_Z3sumRiiiEEEvPT_S2_j,"a",@progbits
	.sectionflags	@""
	.align	4
.nv.constant0._Z12reduceBinaryIiXadL_Z3sumRiiiEEEvPT_S2_j:
	.zero		916


//--------------------- .nv.constant0._Z3mapIiiXadL_Z6squareRiiEEEvPT_PT0_ --------------------------
	.section	.nv.constant0._Z3mapIiiXadL_Z6squareRiiEEEvPT_PT0_,"a",@progbits
	.sectionflags	@""
	.align	4
.nv.constant0._Z3mapIiiXadL_Z6squareRiiEEEvPT_PT0_:
	.zero		912


//--------------------- SYMBOLS --------------------------

	.type		.nv.reservedSmem.offset0,@object
	.size		.nv.reservedSmem.offset0,0x4
